//
// Generated by NVIDIA NVVM Compiler
//
// Compiler Build ID: CL-36424714
// Cuda compilation tools, release 13.0, V13.0.88
// Based on NVVM 20.0.0
//

.version 9.0
.target sm_100
.address_size 64

	// .globl	_Z15matrixKernel2ndILi128ELi128ELi8ELi4ELi4EEvPfS0_S0_iii
// _ZZ15matrixKernel2ndILi128ELi128ELi8ELi4ELi4EEvPfS0_S0_iiiE2SA has been demoted
// _ZZ15matrixKernel2ndILi128ELi128ELi8ELi4ELi4EEvPfS0_S0_iiiE2SB has been demoted

.visible .entry _Z15matrixKernel2ndILi128ELi128ELi8ELi4ELi4EEvPfS0_S0_iii(
	.param .u64 .ptr .align 1 _Z15matrixKernel2ndILi128ELi128ELi8ELi4ELi4EEvPfS0_S0_iii_param_0,
	.param .u64 .ptr .align 1 _Z15matrixKernel2ndILi128ELi128ELi8ELi4ELi4EEvPfS0_S0_iii_param_1,
	.param .u64 .ptr .align 1 _Z15matrixKernel2ndILi128ELi128ELi8ELi4ELi4EEvPfS0_S0_iii_param_2,
	.param .u32 _Z15matrixKernel2ndILi128ELi128ELi8ELi4ELi4EEvPfS0_S0_iii_param_3,
	.param .u32 _Z15matrixKernel2ndILi128ELi128ELi8ELi4ELi4EEvPfS0_S0_iii_param_4,
	.param .u32 _Z15matrixKernel2ndILi128ELi128ELi8ELi4ELi4EEvPfS0_S0_iii_param_5
)
{
	.reg .pred 	%p<57>;
	.reg .b32 	%r<73>;
	.reg .b32 	%f<267>;
	.reg .b64 	%rd<20>;
	// demoted variable
	.shared .align 4 .b8 _ZZ15matrixKernel2ndILi128ELi128ELi8ELi4ELi4EEvPfS0_S0_iiiE2SA[4096];
	// demoted variable
	.shared .align 4 .b8 _ZZ15matrixKernel2ndILi128ELi128ELi8ELi4ELi4EEvPfS0_S0_iiiE2SB[4096];
	ld.param.u64 	%rd9, [_Z15matrixKernel2ndILi128ELi128ELi8ELi4ELi4EEvPfS0_S0_iii_param_1];
	ld.param.u64 	%rd10, [_Z15matrixKernel2ndILi128ELi128ELi8ELi4ELi4EEvPfS0_S0_iii_param_2];
	ld.param.u32 	%r35, [_Z15matrixKernel2ndILi128ELi128ELi8ELi4ELi4EEvPfS0_S0_iii_param_3];
	ld.param.u32 	%r36, [_Z15matrixKernel2ndILi128ELi128ELi8ELi4ELi4EEvPfS0_S0_iii_param_4];
	ld.param.u32 	%r37, [_Z15matrixKernel2ndILi128ELi128ELi8ELi4ELi4EEvPfS0_S0_iii_param_5];
	cvta.to.global.u64 	%rd1, %rd10;
	mov.u32 	%r38, %ctaid.x;
	mov.u32 	%r39, %ntid.x;
	mul.lo.s32 	%r40, %r39, %r38;
	shl.b32 	%r1, %r40, 2;
	mov.u32 	%r41, %ctaid.y;
	mov.u32 	%r42, %ntid.y;
	mul.lo.s32 	%r43, %r42, %r41;
	shl.b32 	%r2, %r43, 2;
	mov.u32 	%r3, %tid.x;
	mov.u32 	%r4, %tid.y;
	mad.lo.s32 	%r5, %r4, %r39, %r3;
	shr.u32 	%r68, %r5, 7;
	and.b32  	%r70, %r5, 7;
	setp.lt.s32 	%p1, %r36, 1;
	mov.f32 	%f249, 0f00000000;
	mov.f32 	%f250, %f249;
	mov.f32 	%f251, %f249;
	mov.f32 	%f252, %f249;
	mov.f32 	%f253, %f249;
	mov.f32 	%f254, %f249;
	mov.f32 	%f255, %f249;
	mov.f32 	%f256, %f249;
	mov.f32 	%f257, %f249;
	mov.f32 	%f258, %f249;
	mov.f32 	%f259, %f249;
	mov.f32 	%f260, %f249;
	mov.f32 	%f261, %f249;
	mov.f32 	%f262, %f249;
	mov.f32 	%f263, %f249;
	mov.f32 	%f264, %f249;
	@%p1 bra 	$L__BB0_7;
	add.s32 	%r44, %r36, 7;
	shr.u32 	%r45, %r44, 3;
	shr.u32 	%r46, %r5, 3;
	and.b32  	%r47, %r5, 127;
	add.s32 	%r8, %r47, %r1;
	shl.b32 	%r48, %r5, 3;
	and.b32  	%r49, %r48, 1016;
	add.s32 	%r50, %r49, %r68;
	shl.b32 	%r51, %r50, 2;
	mov.u32 	%r52, _ZZ15matrixKernel2ndILi128ELi128ELi8ELi4ELi4EEvPfS0_S0_iiiE2SA;
	add.s32 	%r9, %r52, %r51;
	add.s32 	%r10, %r46, %r2;
	shl.b32 	%r53, %r70, 7;
	add.s32 	%r54, %r53, %r46;
	shl.b32 	%r55, %r54, 2;
	mov.u32 	%r56, _ZZ15matrixKernel2ndILi128ELi128ELi8ELi4ELi4EEvPfS0_S0_iiiE2SB;
	add.s32 	%r11, %r56, %r55;
	neg.s32 	%r72, %r45;
	mad.lo.s32 	%r71, %r37, %r70, %r10;
	shl.b32 	%r14, %r37, 3;
	mad.lo.s32 	%r69, %r36, %r8, %r68;
	cvta.to.global.u64 	%rd2, %rd9;
	mov.f32 	%f249, 0f00000000;
$L__BB0_2:
	ld.param.u64 	%rd19, [_Z15matrixKernel2ndILi128ELi128ELi8ELi4ELi4EEvPfS0_S0_iii_param_0];
	setp.ge.s32 	%p2, %r8, %r35;
	mul.wide.s32 	%rd11, %r69, 4;
	cvta.to.global.u64 	%rd12, %rd19;
	add.s64 	%rd4, %rd12, %rd11;
	setp.ge.s32 	%p3, %r68, %r36;
	mov.f32 	%f265, 0f00000000;
	or.pred  	%p4, %p2, %p3;
	@%p4 bra 	$L__BB0_4;
	ld.global.f32 	%f265, [%rd4];
$L__BB0_4:
	setp.ge.s32 	%p5, %r10, %r37;
	st.shared.f32 	[%r9], %f265;
	setp.ge.s32 	%p6, %r70, %r36;
	mov.f32 	%f266, 0f00000000;
	or.pred  	%p7, %p5, %p6;
	@%p7 bra 	$L__BB0_6;
	mul.wide.s32 	%rd13, %r71, 4;
	add.s64 	%rd14, %rd2, %rd13;
	ld.global.f32 	%f266, [%rd14];
$L__BB0_6:
	st.shared.f32 	[%r11], %f266;
	bar.sync 	0;
	shl.b32 	%r57, %r3, 7;
	mov.u32 	%r58, _ZZ15matrixKernel2ndILi128ELi128ELi8ELi4ELi4EEvPfS0_S0_iiiE2SA;
	add.s32 	%r59, %r58, %r57;
	ld.shared.f32 	%f57, [%r59];
	shl.b32 	%r60, %r4, 4;
	mov.u32 	%r61, _ZZ15matrixKernel2ndILi128ELi128ELi8ELi4ELi4EEvPfS0_S0_iiiE2SB;
	add.s32 	%r62, %r61, %r60;
	ld.shared.f32 	%f58, [%r62];
	fma.rn.f32 	%f59, %f57, %f58, %f264;
	ld.shared.f32 	%f60, [%r59+4];
	ld.shared.f32 	%f61, [%r62+512];
	fma.rn.f32 	%f62, %f60, %f61, %f59;
	ld.shared.f32 	%f63, [%r59+8];
	ld.shared.f32 	%f64, [%r62+1024];
	fma.rn.f32 	%f65, %f63, %f64, %f62;
	ld.shared.f32 	%f66, [%r59+12];
	ld.shared.f32 	%f67, [%r62+1536];
	fma.rn.f32 	%f68, %f66, %f67, %f65;
	ld.shared.f32 	%f69, [%r59+16];
	ld.shared.f32 	%f70, [%r62+2048];
	fma.rn.f32 	%f71, %f69, %f70, %f68;
	ld.shared.f32 	%f72, [%r59+20];
	ld.shared.f32 	%f73, [%r62+2560];
	fma.rn.f32 	%f74, %f72, %f73, %f71;
	ld.shared.f32 	%f75, [%r59+24];
	ld.shared.f32 	%f76, [%r62+3072];
	fma.rn.f32 	%f77, %f75, %f76, %f74;
	ld.shared.f32 	%f78, [%r59+28];
	ld.shared.f32 	%f79, [%r62+3584];
	fma.rn.f32 	%f264, %f78, %f79, %f77;
	ld.shared.f32 	%f80, [%r62+4];
	fma.rn.f32 	%f81, %f57, %f80, %f263;
	ld.shared.f32 	%f82, [%r62+516];
	fma.rn.f32 	%f83, %f60, %f82, %f81;
	ld.shared.f32 	%f84, [%r62+1028];
	fma.rn.f32 	%f85, %f63, %f84, %f83;
	ld.shared.f32 	%f86, [%r62+1540];
	fma.rn.f32 	%f87, %f66, %f86, %f85;
	ld.shared.f32 	%f88, [%r62+2052];
	fma.rn.f32 	%f89, %f69, %f88, %f87;
	ld.shared.f32 	%f90, [%r62+2564];
	fma.rn.f32 	%f91, %f72, %f90, %f89;
	ld.shared.f32 	%f92, [%r62+3076];
	fma.rn.f32 	%f93, %f75, %f92, %f91;
	ld.shared.f32 	%f94, [%r62+3588];
	fma.rn.f32 	%f263, %f78, %f94, %f93;
	ld.shared.f32 	%f95, [%r62+8];
	fma.rn.f32 	%f96, %f57, %f95, %f262;
	ld.shared.f32 	%f97, [%r62+520];
	fma.rn.f32 	%f98, %f60, %f97, %f96;
	ld.shared.f32 	%f99, [%r62+1032];
	fma.rn.f32 	%f100, %f63, %f99, %f98;
	ld.shared.f32 	%f101, [%r62+1544];
	fma.rn.f32 	%f102, %f66, %f101, %f100;
	ld.shared.f32 	%f103, [%r62+2056];
	fma.rn.f32 	%f104, %f69, %f103, %f102;
	ld.shared.f32 	%f105, [%r62+2568];
	fma.rn.f32 	%f106, %f72, %f105, %f104;
	ld.shared.f32 	%f107, [%r62+3080];
	fma.rn.f32 	%f108, %f75, %f107, %f106;
	ld.shared.f32 	%f109, [%r62+3592];
	fma.rn.f32 	%f262, %f78, %f109, %f108;
	ld.shared.f32 	%f110, [%r62+12];
	fma.rn.f32 	%f111, %f57, %f110, %f261;
	ld.shared.f32 	%f112, [%r62+524];
	fma.rn.f32 	%f113, %f60, %f112, %f111;
	ld.shared.f32 	%f114, [%r62+1036];
	fma.rn.f32 	%f115, %f63, %f114, %f113;
	ld.shared.f32 	%f116, [%r62+1548];
	fma.rn.f32 	%f117, %f66, %f116, %f115;
	ld.shared.f32 	%f118, [%r62+2060];
	fma.rn.f32 	%f119, %f69, %f118, %f117;
	ld.shared.f32 	%f120, [%r62+2572];
	fma.rn.f32 	%f121, %f72, %f120, %f119;
	ld.shared.f32 	%f122, [%r62+3084];
	fma.rn.f32 	%f123, %f75, %f122, %f121;
	ld.shared.f32 	%f124, [%r62+3596];
	fma.rn.f32 	%f261, %f78, %f124, %f123;
	ld.shared.f32 	%f125, [%r59+32];
	fma.rn.f32 	%f126, %f125, %f58, %f260;
	ld.shared.f32 	%f127, [%r59+36];
	fma.rn.f32 	%f128, %f127, %f61, %f126;
	ld.shared.f32 	%f129, [%r59+40];
	fma.rn.f32 	%f130, %f129, %f64, %f128;
	ld.shared.f32 	%f131, [%r59+44];
	fma.rn.f32 	%f132, %f131, %f67, %f130;
	ld.shared.f32 	%f133, [%r59+48];
	fma.rn.f32 	%f134, %f133, %f70, %f132;
	ld.shared.f32 	%f135, [%r59+52];
	fma.rn.f32 	%f136, %f135, %f73, %f134;
	ld.shared.f32 	%f137, [%r59+56];
	fma.rn.f32 	%f138, %f137, %f76, %f136;
	ld.shared.f32 	%f139, [%r59+60];
	fma.rn.f32 	%f260, %f139, %f79, %f138;
	fma.rn.f32 	%f140, %f125, %f80, %f259;
	fma.rn.f32 	%f141, %f127, %f82, %f140;
	fma.rn.f32 	%f142, %f129, %f84, %f141;
	fma.rn.f32 	%f143, %f131, %f86, %f142;
	fma.rn.f32 	%f144, %f133, %f88, %f143;
	fma.rn.f32 	%f145, %f135, %f90, %f144;
	fma.rn.f32 	%f146, %f137, %f92, %f145;
	fma.rn.f32 	%f259, %f139, %f94, %f146;
	fma.rn.f32 	%f147, %f125, %f95, %f258;
	fma.rn.f32 	%f148, %f127, %f97, %f147;
	fma.rn.f32 	%f149, %f129, %f99, %f148;
	fma.rn.f32 	%f150, %f131, %f101, %f149;
	fma.rn.f32 	%f151, %f133, %f103, %f150;
	fma.rn.f32 	%f152, %f135, %f105, %f151;
	fma.rn.f32 	%f153, %f137, %f107, %f152;
	fma.rn.f32 	%f258, %f139, %f109, %f153;
	fma.rn.f32 	%f154, %f125, %f110, %f257;
	fma.rn.f32 	%f155, %f127, %f112, %f154;
	fma.rn.f32 	%f156, %f129, %f114, %f155;
	fma.rn.f32 	%f157, %f131, %f116, %f156;
	fma.rn.f32 	%f158, %f133, %f118, %f157;
	fma.rn.f32 	%f159, %f135, %f120, %f158;
	fma.rn.f32 	%f160, %f137, %f122, %f159;
	fma.rn.f32 	%f257, %f139, %f124, %f160;
	ld.shared.f32 	%f161, [%r59+64];
	fma.rn.f32 	%f162, %f161, %f58, %f256;
	ld.shared.f32 	%f163, [%r59+68];
	fma.rn.f32 	%f164, %f163, %f61, %f162;
	ld.shared.f32 	%f165, [%r59+72];
	fma.rn.f32 	%f166, %f165, %f64, %f164;
	ld.shared.f32 	%f167, [%r59+76];
	fma.rn.f32 	%f168, %f167, %f67, %f166;
	ld.shared.f32 	%f169, [%r59+80];
	fma.rn.f32 	%f170, %f169, %f70, %f168;
	ld.shared.f32 	%f171, [%r59+84];
	fma.rn.f32 	%f172, %f171, %f73, %f170;
	ld.shared.f32 	%f173, [%r59+88];
	fma.rn.f32 	%f174, %f173, %f76, %f172;
	ld.shared.f32 	%f175, [%r59+92];
	fma.rn.f32 	%f256, %f175, %f79, %f174;
	fma.rn.f32 	%f176, %f161, %f80, %f255;
	fma.rn.f32 	%f177, %f163, %f82, %f176;
	fma.rn.f32 	%f178, %f165, %f84, %f177;
	fma.rn.f32 	%f179, %f167, %f86, %f178;
	fma.rn.f32 	%f180, %f169, %f88, %f179;
	fma.rn.f32 	%f181, %f171, %f90, %f180;
	fma.rn.f32 	%f182, %f173, %f92, %f181;
	fma.rn.f32 	%f255, %f175, %f94, %f182;
	fma.rn.f32 	%f183, %f161, %f95, %f254;
	fma.rn.f32 	%f184, %f163, %f97, %f183;
	fma.rn.f32 	%f185, %f165, %f99, %f184;
	fma.rn.f32 	%f186, %f167, %f101, %f185;
	fma.rn.f32 	%f187, %f169, %f103, %f186;
	fma.rn.f32 	%f188, %f171, %f105, %f187;
	fma.rn.f32 	%f189, %f173, %f107, %f188;
	fma.rn.f32 	%f254, %f175, %f109, %f189;
	fma.rn.f32 	%f190, %f161, %f110, %f253;
	fma.rn.f32 	%f191, %f163, %f112, %f190;
	fma.rn.f32 	%f192, %f165, %f114, %f191;
	fma.rn.f32 	%f193, %f167, %f116, %f192;
	fma.rn.f32 	%f194, %f169, %f118, %f193;
	fma.rn.f32 	%f195, %f171, %f120, %f194;
	fma.rn.f32 	%f196, %f173, %f122, %f195;
	fma.rn.f32 	%f253, %f175, %f124, %f196;
	ld.shared.f32 	%f197, [%r59+96];
	fma.rn.f32 	%f198, %f197, %f58, %f252;
	ld.shared.f32 	%f199, [%r59+100];
	fma.rn.f32 	%f200, %f199, %f61, %f198;
	ld.shared.f32 	%f201, [%r59+104];
	fma.rn.f32 	%f202, %f201, %f64, %f200;
	ld.shared.f32 	%f203, [%r59+108];
	fma.rn.f32 	%f204, %f203, %f67, %f202;
	ld.shared.f32 	%f205, [%r59+112];
	fma.rn.f32 	%f206, %f205, %f70, %f204;
	ld.shared.f32 	%f207, [%r59+116];
	fma.rn.f32 	%f208, %f207, %f73, %f206;
	ld.shared.f32 	%f209, [%r59+120];
	fma.rn.f32 	%f210, %f209, %f76, %f208;
	ld.shared.f32 	%f211, [%r59+124];
	fma.rn.f32 	%f252, %f211, %f79, %f210;
	fma.rn.f32 	%f212, %f197, %f80, %f251;
	fma.rn.f32 	%f213, %f199, %f82, %f212;
	fma.rn.f32 	%f214, %f201, %f84, %f213;
	fma.rn.f32 	%f215, %f203, %f86, %f214;
	fma.rn.f32 	%f216, %f205, %f88, %f215;
	fma.rn.f32 	%f217, %f207, %f90, %f216;
	fma.rn.f32 	%f218, %f209, %f92, %f217;
	fma.rn.f32 	%f251, %f211, %f94, %f218;
	fma.rn.f32 	%f219, %f197, %f95, %f250;
	fma.rn.f32 	%f220, %f199, %f97, %f219;
	fma.rn.f32 	%f221, %f201, %f99, %f220;
	fma.rn.f32 	%f222, %f203, %f101, %f221;
	fma.rn.f32 	%f223, %f205, %f103, %f222;
	fma.rn.f32 	%f224, %f207, %f105, %f223;
	fma.rn.f32 	%f225, %f209, %f107, %f224;
	fma.rn.f32 	%f250, %f211, %f109, %f225;
	fma.rn.f32 	%f226, %f197, %f110, %f249;
	fma.rn.f32 	%f227, %f199, %f112, %f226;
	fma.rn.f32 	%f228, %f201, %f114, %f227;
	fma.rn.f32 	%f229, %f203, %f116, %f228;
	fma.rn.f32 	%f230, %f205, %f118, %f229;
	fma.rn.f32 	%f231, %f207, %f120, %f230;
	fma.rn.f32 	%f232, %f209, %f122, %f231;
	fma.rn.f32 	%f249, %f211, %f124, %f232;
	bar.sync 	0;
	add.s32 	%r72, %r72, 1;
	setp.eq.s32 	%p8, %r72, 0;
	add.s32 	%r71, %r71, %r14;
	add.s32 	%r70, %r70, 8;
	add.s32 	%r69, %r69, 8;
	add.s32 	%r68, %r68, 8;
	@%p8 bra 	$L__BB0_7;
	bra.uni 	$L__BB0_2;
$L__BB0_7:
	shl.b32 	%r63, %r4, 2;
	shl.b32 	%r64, %r3, 2;
	add.s32 	%r65, %r1, %r64;
	add.s32 	%r66, %r2, %r63;
	setp.lt.s32 	%p9, %r1, %r35;
	mad.lo.s32 	%r16, %r65, %r37, %r66;
	setp.lt.s32 	%p10, %r2, %r37;
	and.pred  	%p11, %p9, %p10;
	mul.wide.s32 	%rd15, %r16, 4;
	add.s64 	%rd3, %rd1, %rd15;
	@%p11 bra 	$L__BB0_8;
	bra.uni 	$L__BB0_9;
$L__BB0_8:
	st.global.f32 	[%rd3], %f264;
$L__BB0_9:
	setp.ge.s32 	%p12, %r1, %r35;
	add.s32 	%r27, %r2, 1;
	setp.ge.s32 	%p13, %r27, %r37;
	or.pred  	%p14, %p12, %p13;
	@%p14 bra 	$L__BB0_11;
	st.global.f32 	[%rd3+4], %f263;
$L__BB0_11:
	setp.ge.s32 	%p15, %r1, %r35;
	add.s32 	%r28, %r2, 2;
	setp.ge.s32 	%p16, %r28, %r37;
	or.pred  	%p17, %p15, %p16;
	@%p17 bra 	$L__BB0_13;
	st.global.f32 	[%rd3+8], %f262;
$L__BB0_13:
	setp.ge.s32 	%p18, %r1, %r35;
	add.s32 	%r29, %r2, 3;
	setp.ge.s32 	%p19, %r29, %r37;
	or.pred  	%p20, %p18, %p19;
	@%p20 bra 	$L__BB0_15;
	st.global.f32 	[%rd3+12], %f261;
$L__BB0_15:
	setp.ge.s32 	%p21, %r2, %r37;
	add.s32 	%r30, %r1, 1;
	setp.ge.s32 	%p22, %r30, %r35;
	add.s32 	%r31, %r16, %r37;
	mul.wide.s32 	%rd16, %r31, 4;
	add.s64 	%rd5, %rd1, %rd16;
	or.pred  	%p23, %p22, %p21;
	@%p23 bra 	$L__BB0_17;
	st.global.f32 	[%rd5], %f260;
$L__BB0_17:
	setp.ge.s32 	%p24, %r30, %r35;
	setp.ge.s32 	%p25, %r27, %r37;
	or.pred  	%p26, %p24, %p25;
	@%p26 bra 	$L__BB0_19;
	st.global.f32 	[%rd5+4], %f259;
$L__BB0_19:
	setp.ge.s32 	%p27, %r30, %r35;
	setp.ge.s32 	%p28, %r28, %r37;
	or.pred  	%p29, %p27, %p28;
	@%p29 bra 	$L__BB0_21;
	st.global.f32 	[%rd5+8], %f258;
$L__BB0_21:
	setp.ge.s32 	%p30, %r30, %r35;
	setp.ge.s32 	%p31, %r29, %r37;
	or.pred  	%p32, %p30, %p31;
	@%p32 bra 	$L__BB0_23;
	st.global.f32 	[%rd5+12], %f257;
$L__BB0_23:
	setp.ge.s32 	%p33, %r2, %r37;
	add.s32 	%r32, %r1, 2;
	setp.ge.s32 	%p34, %r32, %r35;
	add.s32 	%r33, %r31, %r37;
	mul.wide.s32 	%rd17, %r33, 4;
	add.s64 	%rd6, %rd1, %rd17;
	or.pred  	%p35, %p34, %p33;
	@%p35 bra 	$L__BB0_25;
	st.global.f32 	[%rd6], %f256;
$L__BB0_25:
	setp.ge.s32 	%p36, %r32, %r35;
	setp.ge.s32 	%p37, %r27, %r37;
	or.pred  	%p38, %p36, %p37;
	@%p38 bra 	$L__BB0_27;
	st.global.f32 	[%rd6+4], %f255;
$L__BB0_27:
	setp.ge.s32 	%p39, %r32, %r35;
	setp.ge.s32 	%p40, %r28, %r37;
	or.pred  	%p41, %p39, %p40;
	@%p41 bra 	$L__BB0_29;
	st.global.f32 	[%rd6+8], %f254;
$L__BB0_29:
	setp.ge.s32 	%p42, %r32, %r35;
	setp.ge.s32 	%p43, %r29, %r37;
	or.pred  	%p44, %p42, %p43;
	@%p44 bra 	$L__BB0_31;
	st.global.f32 	[%rd6+12], %f253;
$L__BB0_31:
	setp.ge.s32 	%p45, %r2, %r37;
	add.s32 	%r34, %r1, 3;
	setp.ge.s32 	%p46, %r34, %r35;
	add.s32 	%r67, %r33, %r37;
	mul.wide.s32 	%rd18, %r67, 4;
	add.s64 	%rd7, %rd1, %rd18;
	or.pred  	%p47, %p46, %p45;
	@%p47 bra 	$L__BB0_33;
	st.global.f32 	[%rd7], %f252;
$L__BB0_33:
	setp.ge.s32 	%p48, %r34, %r35;
	setp.ge.s32 	%p49, %r27, %r37;
	or.pred  	%p50, %p48, %p49;
	@%p50 bra 	$L__BB0_35;
	st.global.f32 	[%rd7+4], %f251;
$L__BB0_35:
	setp.ge.s32 	%p51, %r34, %r35;
	setp.ge.s32 	%p52, %r28, %r37;
	or.pred  	%p53, %p51, %p52;
	@%p53 bra 	$L__BB0_37;
	st.global.f32 	[%rd7+8], %f250;
$L__BB0_37:
	setp.ge.s32 	%p54, %r34, %r35;
	setp.ge.s32 	%p55, %r29, %r37;
	or.pred  	%p56, %p54, %p55;
	@%p56 bra 	$L__BB0_39;
	st.global.f32 	[%rd7+12], %f249;
$L__BB0_39:
	ret;

}


// ===== COMPILED SASS (sm_100) =====

	.target	sm_100

	.elftype	@"ET_EXEC"


//--------------------- .note.nv.tkinfo           --------------------------
	.section	.note.nv.tkinfo,"",@"SHT_NOTE"
	.sectionflags	@"SHF_NOTE_NV_TKINFO"
	.tkinfo
        /*0018*/ 	.word	0x00000002
        /*0030*/ 	.string	""
        /*0030*/ 	.string	"ptxas"
        /*0030*/ 	.string	"Cuda compilation tools, release 13.0, V13.0.88"
        /*0030*/ 	.string	"Build cuda_13.0.r13.0/compiler.36424714_0"
        /*0030*/ 	.string	"-arch sm_100 -m 64 "



//--------------------- .note.nv.cuinfo           --------------------------
	.section	.note.nv.cuinfo,"",@"SHT_NOTE"
	.sectionflags	@"SHF_NOTE_NV_CUINFO"
        /*0018*/ 	.short	0x0002
        /*001a*/ 	.short	0x0064
        /*001c*/ 	.short	0x0082
	.zero		2


//--------------------- .nv.info                  --------------------------
	.section	.nv.info,"",@"SHT_CUDA_INFO"
	.align	4


	//----- nvinfo : EIATTR_REGCOUNT
	.align		4
        /*0000*/ 	.byte	0x04, 0x2f
        /*0002*/ 	.short	(.L_1 - .L_0)
	.align		4
.L_0:
        /*0004*/ 	.word	index@(_Z15matrixKernel2ndILi128ELi128ELi8ELi4ELi4EEvPfS0_S0_iii)
        /*0008*/ 	.word	0x0000003e


	//----- nvinfo : EIATTR_FRAME_SIZE
	.align		4
.L_1:
        /*000c*/ 	.byte	0x04, 0x11
        /*000e*/ 	.short	(.L_3 - .L_2)
	.align		4
.L_2:
        /*0010*/ 	.word	index@(_Z15matrixKernel2ndILi128ELi128ELi8ELi4ELi4EEvPfS0_S0_iii)
        /*0014*/ 	.word	0x00000000


	//----- nvinfo : EIATTR_MIN_STACK_SIZE
	.align		4
.L_3:
        /*0018*/ 	.byte	0x04, 0x12
        /*001a*/ 	.short	(.L_5 - .L_4)
	.align		4
.L_4:
        /*001c*/ 	.word	index@(_Z15matrixKernel2ndILi128ELi128ELi8ELi4ELi4EEvPfS0_S0_iii)
        /*0020*/ 	.word	0x00000000
.L_5:


//--------------------- .nv.compat                --------------------------
	.section	.nv.compat,"",@"SHT_CUDA_COMPAT_INFO"
	.align	4
        /*0000*/ 	.byte	0x02, 0x09, 0x00, 0x00, 0x02, 0x02, 0x01, 0x00, 0x02, 0x05, 0x05, 0x00, 0x03, 0x07, 0x01, 0x01
        /*0010*/ 	.byte	0x02, 0x03, 0x00, 0x00, 0x02, 0x06, 0x01, 0x00, 0x04, 0x0b, 0x08, 0x00, 0x09, 0x00, 0x00, 0x00
        /*0020*/ 	.byte	0x00, 0x00, 0x00, 0x00


//--------------------- .nv.info._Z15matrixKernel2ndILi128ELi128ELi8ELi4ELi4EEvPfS0_S0_iii --------------------------
	.section	.nv.info._Z15matrixKernel2ndILi128ELi128ELi8ELi4ELi4EEvPfS0_S0_iii,"",@"SHT_CUDA_INFO"
	.sectionflags	@""
	.align	4


	//----- nvinfo : EIATTR_CUDA_API_VERSION
	.align		4
        /*0000*/ 	.byte	0x04, 0x37
        /*0002*/ 	.short	(.L_7 - .L_6)
.L_6:
        /*0004*/ 	.word	0x00000082


	//----- nvinfo : EIATTR_KPARAM_INFO
	.align		4
.L_7:
        /*0008*/ 	.byte	0x04, 0x17
        /*000a*/ 	.short	(.L_9 - .L_8)
.L_8:
        /*000c*/ 	.word	0x00000000
        /*0010*/ 	.short	0x0005
        /*0012*/ 	.short	0x0020
        /*0014*/ 	.byte	0x00, 0xf0, 0x11, 0x00


	//----- nvinfo : EIATTR_KPARAM_INFO
	.align		4
.L_9:
        /*0018*/ 	.byte	0x04, 0x17
        /*001a*/ 	.short	(.L_11 - .L_10)
.L_10:
        /*001c*/ 	.word	0x00000000
        /*0020*/ 	.short	0x0004
        /*0022*/ 	.short	0x001c
        /*0024*/ 	.byte	0x00, 0xf0, 0x11, 0x00


	//----- nvinfo : EIATTR_KPARAM_INFO
	.align		4
.L_11:
        /*0028*/ 	.byte	0x04, 0x17
        /*002a*/ 	.short	(.L_13 - .L_12)
.L_12:
        /*002c*/ 	.word	0x00000000
        /*0030*/ 	.short	0x0003
        /*0032*/ 	.short	0x0018
        /*0034*/ 	.byte	0x00, 0xf0, 0x11, 0x00


	//----- nvinfo : EIATTR_KPARAM_INFO
	.align		4
.L_13:
        /*0038*/ 	.byte	0x04, 0x17
        /*003a*/ 	.short	(.L_15 - .L_14)
.L_14:
        /*003c*/ 	.word	0x00000000
        /*0040*/ 	.short	0x0002
        /*0042*/ 	.short	0x0010
        /*0044*/ 	.byte	0x00, 0xf5, 0x21, 0x00


	//----- nvinfo : EIATTR_KPARAM_INFO
	.align		4
.L_15:
        /*0048*/ 	.byte	0x04, 0x17
        /*004a*/ 	.short	(.L_17 - .L_16)
.L_16:
        /*004c*/ 	.word	0x00000000
        /*0050*/ 	.short	0x0001
        /*0052*/ 	.short	0x0008
        /*0054*/ 	.byte	0x00, 0xf5, 0x21, 0x00


	//----- nvinfo : EIATTR_KPARAM_INFO
	.align		4
.L_17:
        /*0058*/ 	.byte	0x04, 0x17
        /*005a*/ 	.short	(.L_19 - .L_18)
.L_18:
        /*005c*/ 	.word	0x00000000
        /*0060*/ 	.short	0x0000
        /*0062*/ 	.short	0x0000
        /*0064*/ 	.byte	0x00, 0xf5, 0x21, 0x00


	//----- nvinfo : EIATTR_SPARSE_MMA_MASK
	.align		4
.L_19:
        /*0068*/ 	.byte	0x03, 0x50
        /*006a*/ 	.short	0x0000


	//----- nvinfo : EIATTR_MAXREG_COUNT
	.align		4
        /*006c*/ 	.byte	0x03, 0x1b
        /*006e*/ 	.short	0x00ff


	//----- nvinfo : EIATTR_NUM_BARRIERS
	.align		4
        /*0070*/ 	.byte	0x02, 0x4c
        /*0072*/ 	.byte	0x01
	.zero		1


	//----- nvinfo : EIATTR_MERCURY_ISA_VERSION
	.align		4
        /*0074*/ 	.byte	0x03, 0x5f
        /*0076*/ 	.short	0x0101


	//----- nvinfo : EIATTR_VRC_CTA_INIT_COUNT
	.align		4
        /*0078*/ 	.byte	0x02, 0x4a
	.zero		1
	.zero		1


	//----- nvinfo : EIATTR_EXIT_INSTR_OFFSETS
	.align		4
        /*007c*/ 	.byte	0x04, 0x1c
        /*007e*/ 	.short	(.L_21 - .L_20)


	//   ....[0]....
.L_20:
        /*0080*/ 	.word	0x00001ba0


	//   ....[1]....
        /*0084*/ 	.word	0x00001bc0


	//----- nvinfo : EIATTR_CBANK_PARAM_SIZE
	.align		4
.L_21:
        /*0088*/ 	.byte	0x03, 0x19
        /*008a*/ 	.short	0x0024


	//----- nvinfo : EIATTR_PARAM_CBANK
	.align		4
        /*008c*/ 	.byte	0x04, 0x0a
        /*008e*/ 	.short	(.L_23 - .L_22)
	.align		4
.L_22:
        /*0090*/ 	.word	index@(.nv.constant0._Z15matrixKernel2ndILi128ELi128ELi8ELi4ELi4EEvPfS0_S0_iii)
        /*0094*/ 	.short	0x0380
        /*0096*/ 	.short	0x0024


	//----- nvinfo : EIATTR_SW_WAR
	.align		4
.L_23:
        /*0098*/ 	.byte	0x04, 0x36
        /*009a*/ 	.short	(.L_25 - .L_24)
.L_24:
        /*009c*/ 	.word	0x00000008
.L_25:


//--------------------- .nv.callgraph             --------------------------
	.section	.nv.callgraph,"",@"SHT_CUDA_CALLGRAPH"
	.align	4
	.sectionentsize	8
	.align		4
        /*0000*/ 	.word	0x00000000
	.align		4
        /*0004*/ 	.word	0xffffffff
	.align		4
        /*0008*/ 	.word	0x00000000
	.align		4
        /*000c*/ 	.word	0xfffffffe
	.align		4
        /*0010*/ 	.word	0x00000000
	.align		4
        /*0014*/ 	.word	0xfffffffd
	.align		4
        /*0018*/ 	.word	0x00000000
	.align		4
        /*001c*/ 	.word	0xfffffffc


//--------------------- .text._Z15matrixKernel2ndILi128ELi128ELi8ELi4ELi4EEvPfS0_S0_iii --------------------------
	.section	.text._Z15matrixKernel2ndILi128ELi128ELi8ELi4ELi4EEvPfS0_S0_iii,"ax",@progbits
	.align	128
        .global         _Z15matrixKernel2ndILi128ELi128ELi8ELi4ELi4EEvPfS0_S0_iii
        .type           _Z15matrixKernel2ndILi128ELi128ELi8ELi4ELi4EEvPfS0_S0_iii,@function
        .size           _Z15matrixKernel2ndILi128ELi128ELi8ELi4ELi4EEvPfS0_S0_iii,(.L_x_3 - _Z15matrixKernel2ndILi128ELi128ELi8ELi4ELi4EEvPfS0_S0_iii)
        .other          _Z15matrixKernel2ndILi128ELi128ELi8ELi4ELi4EEvPfS0_S0_iii,@"STO_CUDA_ENTRY STV_DEFAULT"
_Z15matrixKernel2ndILi128ELi128ELi8ELi4ELi4EEvPfS0_S0_iii:
.text._Z15matrixKernel2ndILi128ELi128ELi8ELi4ELi4EEvPfS0_S0_iii:
[----:B------:R-:W-:Y:S01]  /*0000*/  LDC R1, c[0x0][0x37c] ;  /* 0x0000df00ff017b82 */ /* 0x000fe20000000800 */
[----:B------:R-:W0:Y:S07]  /*0010*/  LDCU UR9, c[0x0][0x39c] ;  /* 0x00007380ff0977ac */ /* 0x000e2e0008000800 */
[----:B------:R-:W1:Y:S01]  /*0020*/  S2UR UR4, SR_CTAID.X ;  /* 0x00000000000479c3 */ /* 0x000e620000002500 */
[----:B------:R-:W2:Y:S01]  /*0030*/  S2R R7, SR_TID.X ;  /* 0x0000000000077919 */ /* 0x000ea20000002100 */
[----:B------:R-:W-:Y:S01]  /*0040*/  HFMA2 R53, -RZ, RZ, 0, 0 ;  /* 0x00000000ff357431 */ /* 0x000fe200000001ff */
[----:B------:R-:W1:Y:S01]  /*0050*/  LDCU UR7, c[0x0][0x360] ;  /* 0x00006c00ff0777ac */ /* 0x000e620008000800 */
[----:B------:R-:W-:Y:S01]  /*0060*/  CS2R R50, SRZ ;  /* 0x0000000000327805 */ /* 0x000fe2000001ff00 */
[----:B------:R-:W3:Y:S01]  /*0070*/  S2R R24, SR_TID.Y ;  /* 0x0000000000187919 */ /* 0x000ee20000002200 */
[----:B------:R-:W-:Y:S01]  /*0080*/  CS2R R46, SRZ ;  /* 0x00000000002e7805 */ /* 0x000fe2000001ff00 */
[----:B------:R-:W4:Y:S01]  /*0090*/  LDCU UR6, c[0x0][0x364] ;  /* 0x00006c80ff0677ac */ /* 0x000f220008000800 */
[----:B------:R-:W4:Y:S01]  /*00a0*/  S2UR UR5, SR_CTAID.Y ;  /* 0x00000000000579c3 */ /* 0x000f220000002600 */
[----:B------:R-:W-:-:S02]  /*00b0*/  CS2R R48, SRZ ;  /* 0x0000000000307805 */ /* 0x000fc4000001ff00 */
[----:B------:R-:W-:Y:S02]  /*00c0*/  CS2R R38, SRZ ;  /* 0x0000000000267805 */ /* 0x000fe4000001ff00 */
[----:B------:R-:W-:Y:S02]  /*00d0*/  CS2R R22, SRZ ;  /* 0x0000000000167805 */ /* 0x000fe4000001ff00 */
[----:B------:R-:W-:Y:S02]  /*00e0*/  CS2R R36, SRZ ;  /* 0x0000000000247805 */ /* 0x000fe4000001ff00 */
[----:B------:R-:W-:Y:S02]  /*00f0*/  CS2R R20, SRZ ;  /* 0x0000000000147805 */ /* 0x000fe4000001ff00 */
[----:B------:R-:W-:Y:S01]  /*0100*/  MOV R45, RZ ;  /* 0x000000ff002d7202 */ /* 0x000fe20000000f00 */
[----:B------:R-:W2:Y:S01]  /*0110*/  LDCU.64 UR10, c[0x0][0x358] ;  /* 0x00006b00ff0a77ac */ /* 0x000ea20008000a00 */
[----:B0-----:R-:W-:-:S02]  /*0120*/  UISETP.GE.AND UP0, UPT, UR9, 0x1, UPT ;  /* 0x000000010900788c */ /* 0x001fc4000bf06270 */
[----:B-1----:R-:W-:-:S04]  /*0130*/  UIMAD UR4, UR4, UR7, URZ ;  /* 0x00000007040472a4 */ /* 0x002fc8000f8e02ff */
[----:B------:R-:W-:Y:S02]  /*0140*/  USHF.L.U32 UR4, UR4, 0x2, URZ ;  /* 0x0000000204047899 */ /* 0x000fe400080006ff */
[----:B----4-:R-:W-:-:S04]  /*0150*/  UIMAD UR5, UR5, UR6, URZ ;  /* 0x00000006050572a4 */ /* 0x010fc8000f8e02ff */
[----:B------:R-:W-:Y:S01]  /*0160*/  USHF.L.U32 UR5, UR5, 0x2, URZ ;  /* 0x0000000205057899 */ /* 0x000fe200080006ff */
[----:B---3--:R-:W-:Y:S11]  /*0170*/  BRA.U !UP0, `(.L_x_0) ;  /* 0x0000001508a47547 */ /* 0x008ff6000b800000 */
[----:B------:R-:W0:Y:S01]  /*0180*/  LDC R45, c[0x0][0x3a0] ;  /* 0x0000e800ff2d7b82 */ /* 0x000e220000000800 */
[----:B--2---:R-:W-:Y:S01]  /*0190*/  IMAD R6, R24, UR7, R7 ;  /* 0x0000000718067c24 */ /* 0x004fe2000f8e0207 */
[----:B------:R-:W1:Y:S01]  /*01a0*/  LDCU UR6, c[0x0][0x398] ;  /* 0x00007300ff0677ac */ /* 0x000e620008000800 */
[----:B------:R-:W-:-:S03]  /*01b0*/  CS2R R32, SRZ ;  /* 0x0000000000207805 */ /* 0x000fc6000001ff00 */
[----:B------:R-:W-:Y:S02]  /*01c0*/  LOP3.LUT R43, R6, 0x7, RZ, 0xc0, !PT ;  /* 0x00000007062b7812 */ /* 0x000fe400078ec0ff */
[--C-:B------:R-:W-:Y:S01]  /*01d0*/  SHF.R.U32.HI R8, RZ, 0x3, R6.reuse ;  /* 0x00000003ff087819 */ /* 0x100fe20000011606 */
[----:B------:R-:W2:Y:S01]  /*01e0*/  LDC.64 R2, c[0x0][0x380] ;  /* 0x0000e000ff027b82 */ /* 0x000ea20000000a00 */
[----:B------:R-:W-:Y:S02]  /*01f0*/  ISETP.GE.AND P0, PT, R43, UR9, PT ;  /* 0x000000092b007c0c */ /* 0x000fe4000bf06270 */
[----:B------:R-:W-:Y:S02]  /*0200*/  IADD3 R0, PT, PT, R8, UR5, RZ ;  /* 0x0000000508007c10 */ /* 0x000fe4000fffe0ff */
[----:B------:R-:W-:Y:S02]  /*0210*/  SHF.R.U32.HI R27, RZ, 0x7, R6 ;  /* 0x00000007ff1b7819 */ /* 0x000fe40000011606 */
[----:B------:R-:W-:-:S04]  /*0220*/  LOP3.LUT R26, R6, 0x7f, RZ, 0xc0, !PT ;  /* 0x0000007f061a7812 */ /* 0x000fc800078ec0ff */
[----:B------:R-:W-:Y:S02]  /*0230*/  IADD3 R26, PT, PT, R26, UR4, RZ ;  /* 0x000000041a1a7c10 */ /* 0x000fe4000fffe0ff */
[----:B0-----:R-:W-:-:S03]  /*0240*/  ISETP.GE.OR P1, PT, R0, R45, P0 ;  /* 0x0000002d0000720c */ /* 0x001fc60000726670 */
[----:B------:R-:W-:Y:S01]  /*0250*/  IMAD R41, R26, UR9, R27 ;  /* 0x000000091a297c24 */ /* 0x000fe2000f8e021b */
[----:B------:R-:W-:Y:S01]  /*0260*/  ISETP.GE.AND P0, PT, R27, UR9, PT ;  /* 0x000000091b007c0c */ /* 0x000fe2000bf06270 */
[----:B------:R-:W-:-:S03]  /*0270*/  IMAD R40, R43, R45, R0 ;  /* 0x0000002d2b287224 */ /* 0x000fc600078e0200 */
[----:B-1----:R-:W-:Y:S01]  /*0280*/  ISETP.GE.OR P0, PT, R26, UR6, P0 ;  /* 0x000000061a007c0c */ /* 0x002fe20008706670 */
[----:B--2---:R-:W-:-:S04]  /*0290*/  IMAD.WIDE R2, R41, 0x4, R2 ;  /* 0x0000000429027825 */ /* 0x004fc800078e0202 */
[----:B------:R-:W0:Y:S08]  /*02a0*/  @!P1 LDC.64 R4, c[0x0][0x388] ;  /* 0x0000e200ff049b82 */ /* 0x000e300000000a00 */
[----:B------:R1:W2:Y:S01]  /*02b0*/  @!P0 LDG.E R32, desc[UR10][R2.64] ;  /* 0x0000000a02208981 */ /* 0x0002a2000c1e1900 */
[----:B0-----:R-:W-:-:S05]  /*02c0*/  @!P1 IMAD.WIDE R4, R40, 0x4, R4 ;  /* 0x0000000428049825 */ /* 0x001fca00078e0204 */
[----:B------:R-:W3:Y:S01]  /*02d0*/  @!P1 LDG.E R33, desc[UR10][R4.64] ;  /* 0x0000000a04219981 */ /* 0x000ee2000c1e1900 */
[----:B------:R-:W0:Y:S01]  /*02e0*/  S2UR UR8, SR_CgaCtaId ;  /* 0x00000000000879c3 */ /* 0x000e220000008800 */
[----:B------:R-:W-:Y:S01]  /*02f0*/  SHF.L.U32 R6, R6, 0x3, RZ ;  /* 0x0000000306067819 */ /* 0x000fe200000006ff */
[----:B------:R-:W-:Y:S02]  /*0300*/  UMOV UR6, 0x400 ;  /* 0x0000040000067882 */ /* 0x000fe40000000000 */
[----:B------:R-:W-:Y:S01]  /*0310*/  UIADD3 UR7, UPT, UPT, UR6, 0x1000, URZ ;  /* 0x0000100006077890 */ /* 0x000fe2000fffe0ff */
[----:B------:R-:W-:Y:S02]  /*0320*/  LOP3.LUT R6, R6, 0x3f8, RZ, 0xc0, !PT ;  /* 0x000003f806067812 */ /* 0x000fe400078ec0ff */
[----:B------:R-:W-:Y:S02]  /*0330*/  LEA R8, R43, R8, 0x7 ;  /* 0x000000082b087211 */ /* 0x000fe400078e38ff */
[----:B------:R-:W-:Y:S01]  /*0340*/  IADD3 R6, PT, PT, R27, R6, RZ ;  /* 0x000000061b067210 */ /* 0x000fe20007ffe0ff */
[----:B0-----:R-:W-:-:S02]  /*0350*/  ULEA UR6, UR8, UR6, 0x18 ;  /* 0x0000000608067291 */ /* 0x001fc4000f8ec0ff */
[----:B------:R-:W-:-:S04]  /*0360*/  ULEA UR7, UR8, UR7, 0x18 ;  /* 0x0000000708077291 */ /* 0x000fc8000f8ec0ff */
[----:B------:R-:W-:Y:S02]  /*0370*/  LEA R25, R6, UR6, 0x2 ;  /* 0x0000000606197c11 */ /* 0x000fe4000f8e10ff */
[----:B-1----:R-:W-:Y:S02]  /*0380*/  LEA R2, R8, UR7, 0x2 ;  /* 0x0000000708027c11 */ /* 0x002fe4000f8e10ff */
[----:B------:R-:W-:Y:S02]  /*0390*/  LEA R3, R7, UR6, 0x7 ;  /* 0x0000000607037c11 */ /* 0x000fe4000f8e38ff */
[----:B------:R-:W-:Y:S01]  /*03a0*/  LEA R24, R24, UR7, 0x4 ;  /* 0x0000000718187c11 */ /* 0x000fe2000f8e20ff */
[----:B------:R-:W-:-:S04]  /*03b0*/  UIADD3 UR6, UPT, UPT, UR9, 0x7, URZ ;  /* 0x0000000709067890 */ /* 0x000fc8000fffe0ff */
[----:B------:R-:W-:-:S04]  /*03c0*/  USHF.R.U32.HI UR6, URZ, 0x3, UR6 ;  /* 0x00000003ff067899 */ /* 0x000fc80008011606 */
[----:B------:R-:W-:-:S04]  /*03d0*/  UIADD3 UR6, UPT, UPT, -UR6, 0x1, URZ ;  /* 0x0000000106067890 */ /* 0x000fc8000fffe1ff */
[----:B------:R-:W-:Y:S01]  /*03e0*/  UISETP.NE.AND UP0, UPT, UR6, URZ, UPT ;  /* 0x000000ff0600728c */ /* 0x000fe2000bf05270 */
[----:B--2---:R-:W-:Y:S04]  /*03f0*/  STS [R25], R32 ;  /* 0x0000002019007388 */ /* 0x004fe80000000800 */
[----:B---3--:R-:W-:Y:S01]  /*0400*/  STS [R2], R33 ;  /* 0x0000002102007388 */ /* 0x008fe20000000800 */
[----:B------:R-:W-:Y:S06]  /*0410*/  BAR.SYNC.DEFER_BLOCKING 0x0 ;  /* 0x0000000000007b1d */ /* 0x000fec0000010000 */
[----:B------:R-:W-:Y:S04]  /*0420*/  LDS.128 R12, [R3] ;  /* 0x00000000030c7984 */ /* 0x000fe80000000c00 */
[----:B------:R-:W0:Y:S04]  /*0430*/  LDS.128 R20, [R24] ;  /* 0x0000000018147984 */ /* 0x000e280000000c00 */
[----:B------:R-:W1:Y:S04]  /*0440*/  LDS.128 R36, [R24+0x200] ;  /* 0x0002000018247984 */ /* 0x000e680000000c00 */
[----:B------:R-:W2:Y:S04]  /*0450*/  LDS.128 R4, [R3+0x20] ;  /* 0x0000200003047984 */ /* 0x000ea80000000c00 */
[----:B------:R-:W3:Y:S04]  /*0460*/  LDS.128 R28, [R24+0x400] ;  /* 0x00040000181c7984 */ /* 0x000ee80000000c00 */
[----:B------:R-:W4:Y:S04]  /*0470*/  LDS.128 R8, [R3+0x40] ;  /* 0x0000400003087984 */ /* 0x000f280000000c00 */
[----:B------:R-:W5:Y:S01]  /*0480*/  LDS.128 R16, [R3+0x60] ;  /* 0x0000600003107984 */ /* 0x000f620000000c00 */
[C---:B0-----:R-:W-:Y:S01]  /*0490*/  FFMA R47, R12.reuse, R22, RZ ;  /* 0x000000160c2f7223 */ /* 0x041fe200000000ff */
[C---:B------:R-:W-:Y:S01]  /*04a0*/  FFMA R35, R12.reuse, R20, RZ ;  /* 0x000000140c237223 */ /* 0x040fe200000000ff */
[C---:B------:R-:W-:Y:S01]  /*04b0*/  FFMA R32, R12.reuse, R21, RZ ;  /* 0x000000150c207223 */ /* 0x040fe200000000ff */
[----:B------:R-:W-:Y:S01]  /*04c0*/  FFMA R12, R12, R23, RZ ;  /* 0x000000170c0c7223 */ /* 0x000fe200000000ff */
[C---:B-1----:R-:W-:Y:S01]  /*04d0*/  FFMA R49, R13.reuse, R38, R47 ;  /* 0x000000260d317223 */ /* 0x042fe2000000002f */
[----:B------:R-:W-:Y:S01]  /*04e0*/  FFMA R35, R36, R13, R35 ;  /* 0x0000000d24237223 */ /* 0x000fe20000000023 */
[C---:B------:R-:W-:Y:S01]  /*04f0*/  FFMA R33, R13.reuse, R37, R32 ;  /* 0x000000250d217223 */ /* 0x040fe20000000020 */
[----:B------:R-:W-:Y:S01]  /*0500*/  FFMA R32, R13, R39, R12 ;  /* 0x000000270d207223 */ /* 0x000fe2000000000c */
[C---:B--2---:R-:W-:Y:S01]  /*0510*/  FFMA R51, R4.reuse, R22, RZ ;  /* 0x0000001604337223 */ /* 0x044fe200000000ff */
[C---:B------:R-:W-:Y:S01]  /*0520*/  FFMA R42, R4.reuse, R21, RZ ;  /* 0x00000015042a7223 */ /* 0x040fe200000000ff */
[----:B------:R-:W-:Y:S01]  /*0530*/  FFMA R44, R4, R23, RZ ;  /* 0x00000017042c7223 */ /* 0x000fe200000000ff */
[----:B---3--:R-:W-:Y:S01]  /*0540*/  FFMA R13, R14, R30, R49 ;  /* 0x0000001e0e0d7223 */ /* 0x008fe20000000031 */
[----:B------:R-:W-:Y:S01]  /*0550*/  FFMA R49, R20, R4, RZ ;  /* 0x0000000414317223 */ /* 0x000fe200000000ff */
[-C--:B------:R-:W-:Y:S01]  /*0560*/  FFMA R53, R38, R5.reuse, R51 ;  /* 0x0000000526357223 */ /* 0x080fe20000000033 */
[-C--:B------:R-:W-:Y:S01]  /*0570*/  FFMA R4, R37, R5.reuse, R42 ;  /* 0x0000000525047223 */ /* 0x080fe2000000002a */
[-C--:B------:R-:W-:Y:S01]  /*0580*/  FFMA R44, R39, R5.reuse, R44 ;  /* 0x00000005272c7223 */ /* 0x080fe2000000002c */
[----:B------:R-:W-:Y:S01]  /*0590*/  FFMA R49, R36, R5, R49 ;  /* 0x0000000524317223 */ /* 0x000fe20000000031 */
[----:B------:R-:W-:Y:S01]  /*05a0*/  FFMA R5, R30, R6, R53 ;  /* 0x000000061e057223 */ /* 0x000fe20000000035 */
[----:B----4-:R-:W-:Y:S01]  /*05b0*/  FFMA R53, R8, R22, RZ ;  /* 0x0000001608357223 */ /* 0x010fe200000000ff */
[-C--:B------:R-:W-:Y:S01]  /*05c0*/  FFMA R4, R29, R6.reuse, R4 ;  /* 0x000000061d047223 */ /* 0x080fe20000000004 */
[-C--:B------:R-:W-:Y:S01]  /*05d0*/  FFMA R51, R28, R6.reuse, R49 ;  /* 0x000000061c337223 */ /* 0x080fe20000000031 */
[----:B------:R-:W-:Y:S01]  /*05e0*/  FFMA R6, R31, R6, R44 ;  /* 0x000000061f067223 */ /* 0x000fe2000000002c */
[----:B------:R-:W-:Y:S01]  /*05f0*/  FFMA R49, R20, R8, RZ ;  /* 0x0000000814317223 */ /* 0x000fe200000000ff */
[C---:B------:R-:W-:Y:S01]  /*0600*/  FFMA R42, R8.reuse, R21, RZ ;  /* 0x00000015082a7223 */ /* 0x040fe200000000ff */
[----:B------:R-:W-:Y:S01]  /*0610*/  FFMA R44, R8, R23, RZ ;  /* 0x00000017082c7223 */ /* 0x000fe200000000ff */
[-C--:B------:R-:W-:Y:S01]  /*0620*/  FFMA R53, R38, R9.reuse, R53 ;  /* 0x0000000926357223 */ /* 0x080fe20000000035 */
[-C--:B------:R-:W-:Y:S01]  /*0630*/  FFMA R49, R36, R9.reuse, R49 ;  /* 0x0000000924317223 */ /* 0x080fe20000000031 */
[-C--:B------:R-:W-:Y:S01]  /*0640*/  FFMA R8, R37, R9.reuse, R42 ;  /* 0x0000000925087223 */ /* 0x080fe2000000002a */
[----:B------:R-:W-:Y:S01]  /*0650*/  FFMA R44, R39, R9, R44 ;  /* 0x00000009272c7223 */ /* 0x000fe2000000002c */
[----:B------:R-:W-:Y:S01]  /*0660*/  FFMA R9, R30, R10, R53 ;  /* 0x0000000a1e097223 */ /* 0x000fe20000000035 */
[----:B-----5:R-:W-:Y:S01]  /*0670*/  FFMA R53, R20, R16, RZ ;  /* 0x0000001014357223 */ /* 0x020fe200000000ff */
[----:B------:R-:W-:Y:S01]  /*0680*/  FFMA R20, R16, R21, RZ ;  /* 0x0000001510147223 */ /* 0x000fe200000000ff */
[----:B------:R-:W-:Y:S01]  /*0690*/  FFMA R47, R28, R14, R35 ;  /* 0x0000000e1c2f7223 */ /* 0x000fe20000000023 */
[----:B------:R-:W-:Y:S01]  /*06a0*/  FFMA R12, R14, R29, R33 ;  /* 0x0000001d0e0c7223 */ /* 0x000fe20000000021 */
[----:B------:R-:W-:Y:S01]  /*06b0*/  FFMA R21, R16, R22, RZ ;  /* 0x0000001610157223 */ /* 0x000fe200000000ff */
[----:B------:R-:W-:Y:S01]  /*06c0*/  FFMA R14, R14, R31, R32 ;  /* 0x0000001f0e0e7223 */ /* 0x000fe20000000020 */
[----:B------:R-:W-:Y:S01]  /*06d0*/  FFMA R22, R16, R23, RZ ;  /* 0x0000001710167223 */ /* 0x000fe200000000ff */
[----:B------:R-:W0:Y:S01]  /*06e0*/  LDS.128 R32, [R24+0x600] ;  /* 0x0006000018207984 */ /* 0x000e220000000c00 */
[-C--:B------:R-:W-:Y:S01]  /*06f0*/  FFMA R49, R28, R10.reuse, R49 ;  /* 0x0000000a1c317223 */ /* 0x080fe20000000031 */
[-C--:B------:R-:W-:Y:S01]  /*0700*/  FFMA R8, R29, R10.reuse, R8 ;  /* 0x0000000a1d087223 */ /* 0x080fe20000000008 */
[----:B------:R-:W-:Y:S01]  /*0710*/  FFMA R10, R31, R10, R44 ;  /* 0x0000000a1f0a7223 */ /* 0x000fe2000000002c */
[-C--:B------:R-:W-:Y:S01]  /*0720*/  FFMA R53, R36, R17.reuse, R53 ;  /* 0x0000001124357223 */ /* 0x080fe20000000035 */
[-C--:B------:R-:W-:Y:S01]  /*0730*/  FFMA R16, R37, R17.reuse, R20 ;  /* 0x0000001125107223 */ /* 0x080fe20000000014 */
[-C--:B------:R-:W-:Y:S01]  /*0740*/  FFMA R55, R38, R17.reuse, R21 ;  /* 0x0000001126377223 */ /* 0x080fe20000000015 */
[----:B------:R-:W-:-:S02]  /*0750*/  FFMA R44, R39, R17, R22 ;  /* 0x00000011272c7223 */ /* 0x000fc40000000016 */
[----:B------:R-:W-:Y:S04]  /*0760*/  LDS.128 R20, [R3+0x10] ;  /* 0x0000100003147984 */ /* 0x000fe80000000c00 */
[----:B------:R-:W1:Y:S01]  /*0770*/  LDS.128 R36, [R24+0x800] ;  /* 0x0008000018247984 */ /* 0x000e620000000c00 */
[-C--:B------:R-:W-:Y:S01]  /*0780*/  FFMA R42, R28, R18.reuse, R53 ;  /* 0x000000121c2a7223 */ /* 0x080fe20000000035 */
[-C--:B------:R-:W-:Y:S01]  /*0790*/  FFMA R16, R29, R18.reuse, R16 ;  /* 0x000000121d107223 */ /* 0x080fe20000000010 */
[-C--:B------:R-:W-:Y:S01]  /*07a0*/  FFMA R17, R30, R18.reuse, R55 ;  /* 0x000000121e117223 */ /* 0x080fe20000000037 */
[----:B------:R-:W-:Y:S01]  /*07b0*/  FFMA R18, R31, R18, R44 ;  /* 0x000000121f127223 */ /* 0x000fe2000000002c */
[-C--:B0-----:R-:W-:Y:S01]  /*07c0*/  FFMA R51, R32, R7.reuse, R51 ;  /* 0x0000000720337223 */ /* 0x081fe20000000033 */
[-C--:B------:R-:W-:Y:S01]  /*07d0*/  FFMA R53, R33, R7.reuse, R4 ;  /* 0x0000000721357223 */ /* 0x080fe20000000004 */
[-C--:B------:R-:W-:Y:S01]  /*07e0*/  FFMA R44, R34, R7.reuse, R5 ;  /* 0x00000007222c7223 */ /* 0x080fe20000000005 */
[----:B------:R-:W-:Y:S01]  /*07f0*/  FFMA R46, R35, R7, R6 ;  /* 0x00000007232e7223 */ /* 0x000fe20000000006 */
[C---:B------:R-:W-:Y:S01]  /*0800*/  FFMA R47, R32.reuse, R15, R47 ;  /* 0x0000000f202f7223 */ /* 0x040fe2000000002f */
[----:B------:R-:W0:Y:S01]  /*0810*/  LDS.128 R4, [R3+0x30] ;  /* 0x0000300003047984 */ /* 0x000e220000000c00 */
[C---:B------:R-:W-:Y:S01]  /*0820*/  FFMA R28, R15.reuse, R33, R12 ;  /* 0x000000210f1c7223 */ /* 0x040fe2000000000c */
[C---:B------:R-:W-:Y:S01]  /*0830*/  FFMA R29, R15.reuse, R34, R13 ;  /* 0x000000220f1d7223 */ /* 0x040fe2000000000d */
[----:B------:R-:W-:Y:S01]  /*0840*/  FFMA R30, R15, R35, R14 ;  /* 0x000000230f1e7223 */ /* 0x000fe2000000000e */
[C---:B------:R-:W-:Y:S01]  /*0850*/  FFMA R49, R32.reuse, R11, R49 ;  /* 0x0000000b20317223 */ /* 0x040fe20000000031 */
[----:B------:R-:W-:Y:S01]  /*0860*/  FFMA R42, R32, R19, R42 ;  /* 0x00000013202a7223 */ /* 0x000fe2000000002a */
[----:B------:R-:W2:Y:S01]  /*0870*/  LDS.128 R12, [R3+0x70] ;  /* 0x00007000030c7984 */ /* 0x000ea20000000c00 */
[-C--:B------:R-:W-:Y:S01]  /*0880*/  FFMA R48, R33, R11.reuse, R8 ;  /* 0x0000000b21307223 */ /* 0x080fe20000000008 */
[-C--:B------:R-:W-:Y:S01]  /*0890*/  FFMA R50, R34, R11.reuse, R9 ;  /* 0x0000000b22327223 */ /* 0x080fe20000000009 */
[C---:B------:R-:W-:Y:S01]  /*08a0*/  FFMA R52, R35.reuse, R11, R10 ;  /* 0x0000000b23347223 */ /* 0x040fe2000000000a */
[----:B------:R-:W-:Y:S01]  /*08b0*/  FFMA R32, R35, R19, R18 ;  /* 0x0000001323207223 */ /* 0x000fe20000000012 */
[----:B------:R-:W3:Y:S01]  /*08c0*/  LDS.128 R8, [R3+0x50] ;  /* 0x0000500003087984 */ /* 0x000ee20000000c00 */
[C---:B-1----:R-:W-:Y:S01]  /*08d0*/  FFMA R35, R20.reuse, R36, R47 ;  /* 0x0000002414237223 */ /* 0x042fe2000000002f */
[C---:B------:R-:W-:Y:S01]  /*08e0*/  FFMA R47, R20.reuse, R37, R28 ;  /* 0x00000025142f7223 */ /* 0x040fe2000000001c */
[C---:B------:R-:W-:Y:S01]  /*08f0*/  FFMA R54, R20.reuse, R38, R29 ;  /* 0x0000002614367223 */ /* 0x040fe2000000001d */
[----:B------:R-:W-:-:S02]  /*0900*/  FFMA R20, R20, R39, R30 ;  /* 0x0000002714147223 */ /* 0x000fc4000000001e */
[----:B------:R-:W1:Y:S01]  /*0910*/  LDS.128 R28, [R24+0xa00] ;  /* 0x000a0000181c7984 */ /* 0x000e620000000c00 */
[-C--:B------:R-:W-:Y:S01]  /*0920*/  FFMA R16, R33, R19.reuse, R16 ;  /* 0x0000001321107223 */ /* 0x080fe20000000010 */
[----:B------:R-:W-:Y:S01]  /*0930*/  FFMA R33, R34, R19, R17 ;  /* 0x0000001322217223 */ /* 0x000fe20000000011 */
[----:B0-----:R-:W-:Y:S01]  /*0940*/  FFMA R56, R4, R37, R53 ;  /* 0x0000002504387223 */ /* 0x001fe20000000035 */
[----:B------:R-:W-:Y:S01]  /*0950*/  FFMA R51, R36, R4, R51 ;  /* 0x0000000424337223 */ /* 0x000fe20000000033 */
[C---:B------:R-:W-:Y:S01]  /*0960*/  FFMA R53, R4.reuse, R38, R44 ;  /* 0x0000002604357223 */ /* 0x040fe2000000002c */
[----:B------:R-:W-:Y:S01]  /*0970*/  FFMA R46, R4, R39, R46 ;  /* 0x00000027042e7223 */ /* 0x000fe2000000002e */
[-C--:B--2---:R-:W-:Y:S02]  /*0980*/  FFMA R4, R12, R37.reuse, R16 ;  /* 0x000000250c047223 */ /* 0x084fe40000000010 */
[----:B------:R-:W0:Y:S01]  /*0990*/  LDS.128 R16, [R24+0xc00] ;  /* 0x000c000018107984 */ /* 0x000e220000000c00 */
[----:B------:R-:W-:Y:S01]  /*09a0*/  FFMA R57, R36, R12, R42 ;  /* 0x0000000c24397223 */ /* 0x000fe2000000002a */
[----:B---3--:R-:W-:Y:S01]  /*09b0*/  FFMA R48, R8, R37, R48 ;  /* 0x0000002508307223 */ /* 0x008fe20000000030 */
[----:B------:R-:W-:Y:S01]  /*09c0*/  FFMA R37, R12, R38, R33 ;  /* 0x000000260c257223 */ /* 0x000fe20000000021 */
[-C--:B------:R-:W-:Y:S01]  /*09d0*/  FFMA R52, R8, R39.reuse, R52 ;  /* 0x0000002708347223 */ /* 0x080fe20000000034 */
[----:B------:R-:W-:Y:S01]  /*09e0*/  FFMA R12, R12, R39, R32 ;  /* 0x000000270c0c7223 */ /* 0x000fe20000000020 */
[----:B-1----:R-:W-:-:S02]  /*09f0*/  FFMA R39, R28, R21, R35 ;  /* 0x000000151c277223 */ /* 0x002fc40000000023 */
[----:B------:R-:W1:Y:S01]  /*0a00*/  LDS.128 R32, [R24+0xe00] ;  /* 0x000e000018207984 */ /* 0x000e620000000c00 */
[----:B------:R-:W-:Y:S01]  /*0a10*/  FFMA R49, R36, R8, R49 ;  /* 0x0000000824317223 */ /* 0x000fe20000000031 */
[----:B------:R-:W-:Y:S01]  /*0a20*/  FFMA R55, R8, R38, R50 ;  /* 0x0000002608377223 */ /* 0x000fe20000000032 */
[----:B------:R-:W-:Y:S01]  /*0a30*/  LEA R44, R45, R40, 0x3 ;  /* 0x000000282d2c7211 */ /* 0x000fe200078e18ff */
[C---:B------:R-:W-:Y:S01]  /*0a40*/  FFMA R47, R21.reuse, R29, R47 ;  /* 0x0000001d152f7223 */ /* 0x040fe2000000002f */
[C---:B------:R-:W-:Y:S01]  /*0a50*/  FFMA R45, R21.reuse, R30, R54 ;  /* 0x0000001e152d7223 */ /* 0x040fe20000000036 */
[----:B------:R-:W-:Y:S01]  /*0a60*/  FFMA R20, R21, R31, R20 ;  /* 0x0000001f15147223 */ /* 0x000fe20000000014 */
[C---:B------:R-:W-:Y:S01]  /*0a70*/  FFMA R49, R28.reuse, R9, R49 ;  /* 0x000000091c317223 */ /* 0x040fe20000000031 */
[-C--:B------:R-:W-:Y:S01]  /*0a80*/  FFMA R51, R28, R5.reuse, R51 ;  /* 0x000000051c337223 */ /* 0x080fe20000000033 */
[CC--:B------:R-:W-:Y:S01]  /*0a90*/  FFMA R53, R30.reuse, R5.reuse, R53 ;  /* 0x000000051e357223 */ /* 0x0c0fe20000000035 */
[----:B------:R-:W-:Y:S01]  /*0aa0*/  FFMA R46, R31, R5, R46 ;  /* 0x000000051f2e7223 */ /* 0x000fe2000000002e */
[C---:B------:R-:W-:Y:S01]  /*0ab0*/  FFMA R48, R29.reuse, R9, R48 ;  /* 0x000000091d307223 */ /* 0x040fe20000000030 */
[----:B------:R-:W-:Y:S01]  /*0ac0*/  FFMA R56, R29, R5, R56 ;  /* 0x000000051d387223 */ /* 0x000fe20000000038 */
[-C--:B------:R-:W-:Y:S01]  /*0ad0*/  FFMA R55, R30, R9.reuse, R55 ;  /* 0x000000091e377223 */ /* 0x080fe20000000037 */
[----:B------:R-:W-:Y:S01]  /*0ae0*/  FFMA R52, R31, R9, R52 ;  /* 0x000000091f347223 */ /* 0x000fe20000000034 */
[-C--:B------:R-:W-:Y:S01]  /*0af0*/  FFMA R57, R28, R13.reuse, R57 ;  /* 0x0000000d1c397223 */ /* 0x080fe20000000039 */
[-C--:B------:R-:W-:Y:S01]  /*0b00*/  FFMA R4, R29, R13.reuse, R4 ;  /* 0x0000000d1d047223 */ /* 0x080fe20000000004 */
[-C--:B------:R-:W-:Y:S01]  /*0b10*/  FFMA R37, R30, R13.reuse, R37 ;  /* 0x0000000d1e257223 */ /* 0x080fe20000000025 */
[----:B------:R-:W-:Y:S01]  /*0b20*/  FFMA R12, R31, R13, R12 ;  /* 0x0000000d1f0c7223 */ /* 0x000fe2000000000c */
[----:B0-----:R-:W-:Y:S01]  /*0b30*/  FFMA R39, R16, R22, R39 ;  /* 0x0000001610277223 */ /* 0x001fe20000000027 */
        /* <DEDUP_REMOVED lines=15> */
[C---:B-1----:R-:W-:Y:S01]  /*0c30*/  FFMA R36, R23.reuse, R35, R22 ;  /* 0x0000002317247223 */ /* 0x042fe20000000016 */
[C---:B------:R-:W-:Y:S01]  /*0c40*/  FFMA R47, R32.reuse, R11, R49 ;  /* 0x0000000b202f7223 */ /* 0x040fe20000000031 */
[C---:B------:R-:W-:Y:S01]  /*0c50*/  FFMA R39, R32.reuse, R23, R39 ;  /* 0x0000001720277223 */ /* 0x040fe20000000027 */
[C---:B------:R-:W-:Y:S01]  /*0c60*/  FFMA R20, R23.reuse, R33, R8 ;  /* 0x0000002117147223 */ /* 0x040fe20000000008 */
[----:B------:R-:W-:Y:S01]  /*0c70*/  FFMA R45, R23, R34, R45 ;  /* 0x00000022172d7223 */ /* 0x000fe2000000002d */
        /* <DEDUP_REMOVED lines=11> */
[----:B------:R-:W-:Y:S06]  /*0d30*/  BAR.SYNC.DEFER_BLOCKING 0x0 ;  /* 0x0000000000007b1d */ /* 0x000fec0000010000 */
[----:B------:R-:W-:Y:S05]  /*0d40*/  BRA.U !UP0, `(.L_x_0) ;  /* 0x0000000908b07547 */ /* 0x000fea000b800000 */
[----:B------:R-:W-:Y:S01]  /*0d50*/  IADD3 R42, PT, PT, R43, 0x8, RZ ;  /* 0x000000082b2a7810 */ /* 0x000fe20007ffe0ff */
[----:B------:R-:W0:Y:S01]  /*0d60*/  LDCU.64 UR12, c[0x0][0x398] ;  /* 0x00007300ff0c77ac */ /* 0x000e220008000a00 */
[----:B------:R-:W-:Y:S02]  /*0d70*/  IADD3 R41, PT, PT, R41, 0x8, RZ ;  /* 0x0000000829297810 */ /* 0x000fe40007ffe0ff */
[----:B------:R-:W-:-:S07]  /*0d80*/  IADD3 R40, PT, PT, R27, 0x8, RZ ;  /* 0x000000081b287810 */ /* 0x000fce0007ffe0ff */
.L_x_1:
[----:B------:R-:W1:Y:S01]  /*0d90*/  LDC R27, c[0x0][0x3a0] ;  /* 0x0000e800ff1b7b82 */ /* 0x000e620000000800 */
[----:B0-----:R-:W-:Y:S01]  /*0da0*/  ISETP.GE.AND P0, PT, R42, UR13, PT ;  /* 0x0000000d2a007c0c */ /* 0x001fe2000bf06270 */
[----:B------:R-:W-:Y:S01]  /*0db0*/  HFMA2 R54, -RZ, RZ, 0, 0 ;  /* 0x00000000ff367431 */ /* 0x000fe200000001ff */
[----:B------:R-:W-:Y:S02]  /*0dc0*/  ISETP.GE.AND P1, PT, R40, UR13, PT ;  /* 0x0000000d28007c0c */ /* 0x000fe4000bf26270 */
[----:B------:R-:W-:Y:S02]  /*0dd0*/  MOV R43, RZ ;  /* 0x000000ff002b7202 */ /* 0x000fe40000000f00 */
[----:B------:R-:W-:Y:S01]  /*0de0*/  ISETP.GE.OR P1, PT, R26, UR12, P1 ;  /* 0x0000000c1a007c0c */ /* 0x000fe20008f26670 */
[----:B------:R-:W0:Y:S01]  /*0df0*/  LDC.64 R6, c[0x0][0x380] ;  /* 0x0000e000ff067b82 */ /* 0x000e220000000a00 */
[----:B-1----:R-:W-:Y:S01]  /*0e00*/  ISETP.GE.OR P0, PT, R0, R27, P0 ;  /* 0x0000001b0000720c */ /* 0x002fe20000706670 */
[----:B0-----:R-:W-:-:S12]  /*0e10*/  IMAD.WIDE R32, R41, 0x4, R6 ;  /* 0x0000000429207825 */ /* 0x001fd800078e0206 */
[----:B------:R-:W0:Y:S01]  /*0e20*/  @!P0 LDC.64 R4, c[0x0][0x388] ;  /* 0x0000e200ff048b82 */ /* 0x000e220000000a00 */
[----:B------:R-:W2:Y:S01]  /*0e30*/  @!P1 LDG.E R54, desc[UR10][R32.64] ;  /* 0x0000000a20369981 */ /* 0x000ea2000c1e1900 */
[----:B0-----:R-:W-:-:S05]  /*0e40*/  @!P0 IMAD.WIDE R34, R44, 0x4, R4 ;  /* 0x000000042c228825 */ /* 0x001fca00078e0204 */
[----:B------:R-:W3:Y:S01]  /*0e50*/  @!P0 LDG.E R43, desc[UR10][R34.64] ;  /* 0x0000000a222b8981 */ /* 0x000ee2000c1e1900 */
[----:B------:R-:W-:-:S04]  /*0e60*/  UIADD3 UR6, UPT, UPT, UR6, 0x1, URZ ;  /* 0x0000000106067890 */ /* 0x000fc8000fffe0ff */
[----:B------:R-:W-:Y:S01]  /*0e70*/  UISETP.NE.AND UP0, UPT, UR6, URZ, UPT ;  /* 0x000000ff0600728c */ /* 0x000fe2000bf05270 */
[----:B------:R-:W-:Y:S02]  /*0e80*/  LEA R44, R27, R44, 0x3 ;  /* 0x0000002c1b2c7211 */ /* 0x000fe400078e18ff */
[----:B------:R-:W-:Y:S02]  /*0e90*/  IADD3 R42, PT, PT, R42, 0x8, RZ ;  /* 0x000000082a2a7810 */ /* 0x000fe40007ffe0ff */
[----:B------:R-:W-:Y:S02]  /*0ea0*/  IADD3 R40, PT, PT, R40, 0x8, RZ ;  /* 0x0000000828287810 */ /* 0x000fe40007ffe0ff */
[----:B------:R-:W-:Y:S01]  /*0eb0*/  IADD3 R41, PT, PT, R41, 0x8, RZ ;  /* 0x0000000829297810 */ /* 0x000fe20007ffe0ff */
        /* <DEDUP_REMOVED lines=8> */
[----:B------:R-:W4:Y:S01]  /*0f40*/  LDS.128 R32, [R24+0x200] ;  /* 0x0002000018207984 */ /* 0x000f220000000c00 */
[C---:B0-----:R-:W-:Y:S01]  /*0f50*/  FFMA R39, R4.reuse, R28, R39 ;  /* 0x0000001c04277223 */ /* 0x041fe20000000027 */
[C---:B------:R-:W-:Y:S01]  /*0f60*/  FFMA R52, R4.reuse, R29, R20 ;  /* 0x0000001d04347223 */ /* 0x040fe20000000014 */
[C---:B------:R-:W-:Y:S01]  /*0f70*/  FFMA R45, R4.reuse, R30, R45 ;  /* 0x0000001e042d7223 */ /* 0x040fe2000000002d */
[----:B------:R-:W-:Y:S01]  /*0f80*/  FFMA R36, R4, R31, R36 ;  /* 0x0000001f04247223 */ /* 0x000fe20000000024 */
[----:B-1----:R-:W-:Y:S01]  /*0f90*/  FFMA R43, R28, R8, R21 ;  /* 0x000000081c2b7223 */ /* 0x002fe20000000015 */
[C---:B------:R-:W-:Y:S01]  /*0fa0*/  FFMA R4, R8.reuse, R29, R23 ;  /* 0x0000001d08047223 */ /* 0x040fe20000000017 */
[C---:B------:R-:W-:Y:S01]  /*0fb0*/  FFMA R37, R8.reuse, R30, R37 ;  /* 0x0000001e08257223 */ /* 0x040fe20000000025 */
[----:B------:R-:W-:-:S02]  /*0fc0*/  FFMA R8, R8, R31, R22 ;  /* 0x0000001f08087223 */ /* 0x000fc40000000016 */
[----:B------:R-:W0:Y:S01]  /*0fd0*/  LDS.128 R20, [R24+0x400] ;  /* 0x0004000018147984 */ /* 0x000e220000000c00 */
[-C--:B--2---:R-:W-:Y:S01]  /*0fe0*/  FFMA R54, R12, R29.reuse, R49 ;  /* 0x0000001d0c367223 */ /* 0x084fe20000000031 */
[----:B------:R-:W-:Y:S01]  /*0ff0*/  FFMA R47, R28, R12, R47 ;  /* 0x0000000c1c2f7223 */ /* 0x000fe2000000002f */
[----:B------:R-:W-:Y:S01]  /*1000*/  FFMA R51, R12, R30, R51 ;  /* 0x0000001e0c337223 */ /* 0x000fe20000000033 */
[----:B---3--:R-:W-:Y:S01]  /*1010*/  FFMA R53, R28, R16, R53 ;  /* 0x000000101c357223 */ /* 0x008fe20000000035 */
[C---:B------:R-:W-:Y:S01]  /*1020*/  FFMA R48, R16.reuse, R29, R48 ;  /* 0x0000001d10307223 */ /* 0x040fe20000000030 */
[----:B------:R-:W-:Y:S01]  /*1030*/  FFMA R49, R16, R30, R46 ;  /* 0x0000001e10317223 */ /* 0x000fe2000000002e */
[-C--:B------:R-:W-:Y:S01]  /*1040*/  FFMA R12, R12, R31.reuse, R38 ;  /* 0x0000001f0c0c7223 */ /* 0x080fe20000000026 */
[----:B------:R-:W-:Y:S01]  /*1050*/  FFMA R16, R16, R31, R50 ;  /* 0x0000001f10107223 */ /* 0x000fe20000000032 */
[----:B----4-:R-:W-:Y:S01]  /*1060*/  FFMA R39, R32, R5, R39 ;  /* 0x0000000520277223 */ /* 0x010fe20000000027 */
[C---:B------:R-:W-:Y:S01]  /*1070*/  FFMA R55, R5.reuse, R33, R52 ;  /* 0x0000002105377223 */ /* 0x040fe20000000034 */
[C---:B------:R-:W-:Y:S01]  /*1080*/  FFMA R45, R5.reuse, R34, R45 ;  /* 0x00000022052d7223 */ /* 0x040fe2000000002d */
[----:B------:R-:W-:Y:S01]  /*1090*/  FFMA R36, R5, R35, R36 ;  /* 0x0000002305247223 */ /* 0x000fe20000000024 */
[-C--:B------:R-:W-:Y:S01]  /*10a0*/  FFMA R37, R34, R9.reuse, R37 ;  /* 0x0000000922257223 */ /* 0x080fe20000000025 */
[----:B------:R-:W1:Y:S01]  /*10b0*/  LDS.128 R28, [R24+0x600] ;  /* 0x00060000181c7984 */ /* 0x000e620000000c00 */
[CC--:B------:R-:W-:Y:S01]  /*10c0*/  FFMA R43, R32.reuse, R9.reuse, R43 ;  /* 0x00000009202b7223 */ /* 0x0c0fe2000000002b */
[-C--:B------:R-:W-:Y:S01]  /*10d0*/  FFMA R4, R33, R9.reuse, R4 ;  /* 0x0000000921047223 */ /* 0x080fe20000000004 */
[----:B------:R-:W-:Y:S01]  /*10e0*/  FFMA R8, R35, R9, R8 ;  /* 0x0000000923087223 */ /* 0x000fe20000000008 */
[-C--:B------:R-:W-:Y:S01]  /*10f0*/  FFMA R47, R32, R13.reuse, R47 ;  /* 0x0000000d202f7223 */ /* 0x080fe2000000002f */
[-C--:B------:R-:W-:Y:S01]  /*1100*/  FFMA R54, R33, R13.reuse, R54 ;  /* 0x0000000d21367223 */ /* 0x080fe20000000036 */
[-C--:B------:R-:W-:Y:S01]  /*1110*/  FFMA R51, R34, R13.reuse, R51 ;  /* 0x0000000d22337223 */ /* 0x080fe20000000033 */
[----:B------:R-:W-:Y:S01]  /*1120*/  FFMA R12, R35, R13, R12 ;  /* 0x0000000d230c7223 */ /* 0x000fe2000000000c */
[-C--:B------:R-:W-:Y:S01]  /*1130*/  FFMA R53, R32, R17.reuse, R53 ;  /* 0x0000001120357223 */ /* 0x080fe20000000035 */
[-C--:B------:R-:W-:Y:S01]  /*1140*/  FFMA R48, R33, R17.reuse, R48 ;  /* 0x0000001121307223 */ /* 0x080fe20000000030 */
[-C--:B------:R-:W-:Y:S01]  /*1150*/  FFMA R49, R34, R17.reuse, R49 ;  /* 0x0000001122317223 */ /* 0x080fe20000000031 */
[----:B------:R-:W-:-:S02]  /*1160*/  FFMA R16, R35, R17, R16 ;  /* 0x0000001123107223 */ /* 0x000fc40000000010 */
[----:B------:R-:W-:Y:S01]  /*1170*/  LDS.128 R32, [R3+0x10] ;  /* 0x0000100003207984 */ /* 0x000fe20000000c00 */
[----:B0-----:R-:W-:Y:S01]  /*1180*/  FFMA R5, R20, R6, R39 ;  /* 0x0000000614057223 */ /* 0x001fe20000000027 */
[C---:B------:R-:W-:Y:S01]  /*1190*/  FFMA R46, R6.reuse, R21, R55 ;  /* 0x00000015062e7223 */ /* 0x040fe20000000037 */
[C---:B------:R-:W-:Y:S01]  /*11a0*/  FFMA R45, R6.reuse, R22, R45 ;  /* 0x00000016062d7223 */ /* 0x040fe2000000002d */
[----:B------:R-:W-:Y:S01]  /*11b0*/  FFMA R6, R6, R23, R36 ;  /* 0x0000001706067223 */ /* 0x000fe20000000024 */
[-C--:B------:R-:W-:Y:S02]  /*11c0*/  FFMA R9, R22, R10.reuse, R37 ;  /* 0x0000000a16097223 */ /* 0x080fe40000000025 */
[----:B------:R-:W0:Y:S01]  /*11d0*/  LDS.128 R36, [R24+0x800] ;  /* 0x0008000018247984 */ /* 0x000e220000000c00 */
[-C--:B------:R-:W-:Y:S01]  /*11e0*/  FFMA R4, R21, R10.reuse, R4 ;  /* 0x0000000a15047223 */ /* 0x080fe20000000004 */
[-C--:B------:R-:W-:Y:S01]  /*11f0*/  FFMA R8, R23, R10.reuse, R8 ;  /* 0x0000000a17087223 */ /* 0x080fe20000000008 */
[C---:B------:R-:W-:Y:S01]  /*1200*/  FFMA R43, R20.reuse, R10, R43 ;  /* 0x0000000a142b7223 */ /* 0x040fe2000000002b */
[-C--:B------:R-:W-:Y:S01]  /*1210*/  FFMA R54, R21, R14.reuse, R54 ;  /* 0x0000000e15367223 */ /* 0x080fe20000000036 */
[----:B------:R-:W-:Y:S01]  /*1220*/  FFMA R12, R23, R14, R12 ;  /* 0x0000000e170c7223 */ /* 0x000fe2000000000c */
[----:B------:R-:W-:Y:S01]  /*1230*/  FFMA R48, R21, R18, R48 ;  /* 0x0000001215307223 */ /* 0x000fe20000000030 */
[-C--:B------:R-:W-:Y:S01]  /*1240*/  FFMA R47, R20, R14.reuse, R47 ;  /* 0x0000000e142f7223 */ /* 0x080fe2000000002f */
[----:B------:R-:W-:Y:S01]  /*1250*/  FFMA R51, R22, R14, R51 ;  /* 0x0000000e16337223 */ /* 0x000fe20000000033 */
[----:B-1----:R-:W-:Y:S01]  /*1260*/  FFMA R21, R7, R30, R45 ;  /* 0x0000001e07157223 */ /* 0x002fe2000000002d */
[-C--:B------:R-:W-:Y:S01]  /*1270*/  FFMA R53, R20, R18.reuse, R53 ;  /* 0x0000001214357223 */ /* 0x080fe20000000035 */
[-C--:B------:R-:W-:Y:S01]  /*1280*/  FFMA R49, R22, R18.reuse, R49 ;  /* 0x0000001216317223 */ /* 0x080fe20000000031 */
[----:B------:R-:W-:Y:S01]  /*1290*/  FFMA R16, R23, R18, R16 ;  /* 0x0000001217107223 */ /* 0x000fe20000000010 */
[C---:B------:R-:W-:Y:S01]  /*12a0*/  FFMA R17, R28.reuse, R7, R5 ;  /* 0x000000071c117223 */ /* 0x040fe20000000005 */
[C---:B------:R-:W-:Y:S01]  /*12b0*/  FFMA R46, R7.reuse, R29, R46 ;  /* 0x0000001d072e7223 */ /* 0x040fe2000000002e */
[----:B------:R-:W-:Y:S01]  /*12c0*/  FFMA R18, R7, R31, R6 ;  /* 0x0000001f07127223 */ /* 0x000fe20000000006 */
[-C--:B------:R-:W-:Y:S01]  /*12d0*/  FFMA R45, R29, R11.reuse, R4 ;  /* 0x0000000b1d2d7223 */ /* 0x080fe20000000004 */
[-C--:B------:R-:W-:Y:S01]  /*12e0*/  FFMA R43, R28, R11.reuse, R43 ;  /* 0x0000000b1c2b7223 */ /* 0x080fe2000000002b */
[-C--:B------:R-:W-:Y:S01]  /*12f0*/  FFMA R55, R30, R11.reuse, R9 ;  /* 0x0000000b1e377223 */ /* 0x080fe20000000009 */
[----:B------:R-:W-:Y:S01]  /*1300*/  FFMA R50, R31, R11, R8 ;  /* 0x0000000b1f327223 */ /* 0x000fe20000000008 */
[----:B------:R-:W1:Y:S01]  /*1310*/  LDS.128 R4, [R3+0x30] ;  /* 0x0000300003047984 */ /* 0x000e620000000c00 */
[-C--:B------:R-:W-:Y:S01]  /*1320*/  FFMA R47, R28, R15.reuse, R47 ;  /* 0x0000000f1c2f7223 */ /* 0x080fe2000000002f */
[-C--:B------:R-:W-:Y:S01]  /*1330*/  FFMA R57, R29, R15.reuse, R54 ;  /* 0x0000000f1d397223 */ /* 0x080fe20000000036 */
[-C--:B------:R-:W-:Y:S01]  /*1340*/  FFMA R51, R30, R15.reuse, R51 ;  /* 0x0000000f1e337223 */ /* 0x080fe20000000033 */
[----:B------:R-:W-:Y:S01]  /*1350*/  FFMA R52, R31, R15, R12 ;  /* 0x0000000f1f347223 */ /* 0x000fe2000000000c */
[----:B------:R-:W2:Y:S04]  /*1360*/  LDS.128 R8, [R3+0x50] ;  /* 0x0000500003087984 */ /* 0x000ea80000000c00 */
[----:B------:R-:W3:Y:S01]  /*1370*/  LDS.128 R12, [R3+0x70] ;  /* 0x00007000030c7984 */ /* 0x000ee20000000c00 */
[----:B0-----:R-:W-:-:S03]  /*1380*/  FFMA R59, R32, R38, R21 ;  /* 0x00000026203b7223 */ /* 0x001fc60000000015 */
[----:B------:R-:W0:Y:S01]  /*1390*/  LDS.128 R20, [R24+0xa00] ;  /* 0x000a000018147984 */ /* 0x000e220000000c00 */
[-C--:B------:R-:W-:Y:S01]  /*13a0*/  FFMA R53, R28, R19.reuse, R53 ;  /* 0x000000131c357223 */ /* 0x080fe20000000035 */
[-C--:B------:R-:W-:Y:S01]  /*13b0*/  FFMA R49, R30, R19.reuse, R49 ;  /* 0x000000131e317223 */ /* 0x080fe20000000031 */
[-C--:B------:R-:W-:Y:S01]  /*13c0*/  FFMA R28, R31, R19.reuse, R16 ;  /* 0x000000131f1c7223 */ /* 0x080fe20000000010 */
[----:B------:R-:W-:Y:S01]  /*13d0*/  FFMA R29, R29, R19, R48 ;  /* 0x000000131d1d7223 */ /* 0x000fe20000000030 */
[C---:B------:R-:W-:Y:S01]  /*13e0*/  FFMA R31, R32.reuse, R36, R17 ;  /* 0x00000024201f7223 */ /* 0x040fe20000000011 */
[C---:B------:R-:W-:Y:S01]  /*13f0*/  FFMA R30, R32.reuse, R39, R18 ;  /* 0x00000027201e7223 */ /* 0x040fe20000000012 */
[-C--:B------:R-:W-:Y:S01]  /*1400*/  FFMA R46, R32, R37.reuse, R46 ;  /* 0x00000025202e7223 */ /* 0x080fe2000000002e */
[----:B------:R-:W4:Y:S01]  /*1410*/  LDS.128 R16, [R24+0xc00] ;  /* 0x000c000018107984 */ /* 0x000f220000000c00 */
[----:B-1----:R-:W-:Y:S01]  /*1420*/  FFMA R43, R36, R4, R43 ;  /* 0x00000004242b7223 */ /* 0x002fe2000000002b */
[C---:B------:R-:W-:Y:S01]  /*1430*/  FFMA R32, R4.reuse, R37, R45 ;  /* 0x0000002504207223 */ /* 0x040fe2000000002d */
[C---:B------:R-:W-:Y:S01]  /*1440*/  FFMA R55, R4.reuse, R38, R55 ;  /* 0x0000002604377223 */ /* 0x040fe20000000037 */
[----:B------:R-:W-:Y:S01]  /*1450*/  FFMA R50, R4, R39, R50 ;  /* 0x0000002704327223 */ /* 0x000fe20000000032 */
[----:B--2---:R-:W-:Y:S01]  /*1460*/  FFMA R47, R36, R8, R47 ;  /* 0x00000008242f7223 */ /* 0x004fe2000000002f */
[C---:B------:R-:W-:Y:S01]  /*1470*/  FFMA R4, R8.reuse, R37, R57 ;  /* 0x0000002508047223 */ /* 0x040fe20000000039 */
[C---:B------:R-:W-:Y:S01]  /*1480*/  FFMA R51, R8.reuse, R38, R51 ;  /* 0x0000002608337223 */ /* 0x040fe20000000033 */
[----:B------:R-:W-:Y:S01]  /*1490*/  FFMA R52, R8, R39, R52 ;  /* 0x0000002708347223 */ /* 0x000fe20000000034 */
[----:B---3--:R-:W-:Y:S01]  /*14a0*/  FFMA R53, R36, R12, R53 ;  /* 0x0000000c24357223 */ /* 0x008fe20000000035 */
[C---:B------:R-:W-:Y:S01]  /*14b0*/  FFMA R8, R12.reuse, R37, R29 ;  /* 0x000000250c087223 */ /* 0x040fe2000000001d */
[C---:B------:R-:W-:Y:S01]  /*14c0*/  FFMA R49, R12.reuse, R38, R49 ;  /* 0x000000260c317223 */ /* 0x040fe20000000031 */
[----:B------:R-:W-:Y:S01]  /*14d0*/  FFMA R12, R12, R39, R28 ;  /* 0x000000270c0c7223 */ /* 0x000fe2000000001c */
[----:B0-----:R-:W-:Y:S01]  /*14e0*/  FFMA R37, R20, R33, R31 ;  /* 0x0000002114257223 */ /* 0x001fe2000000001f */
[----:B------:R-:W-:-:S02]  /*14f0*/  FFMA R36, R33, R23, R30 ;  /* 0x0000001721247223 */ /* 0x000fc4000000001e */
[----:B------:R-:W0:Y:S01]  /*1500*/  LDS.128 R28, [R24+0xe00] ;  /* 0x000e0000181c7984 */ /* 0x000e220000000c00 */
[----:B------:R-:W-:Y:S01]  /*1510*/  FFMA R50, R23, R5, R50 ;  /* 0x0000000517327223 */ /* 0x000fe20000000032 */
[C---:B------:R-:W-:Y:S01]  /*1520*/  FFMA R39, R33.reuse, R21, R46 ;  /* 0x0000001521277223 */ /* 0x040fe2000000002e */
[----:B------:R-:W-:Y:S01]  /*1530*/  FFMA R59, R33, R22, R59 ;  /* 0x00000016213b7223 */ /* 0x000fe2000000003b */
[-C--:B------:R-:W-:Y:S01]  /*1540*/  FFMA R43, R20, R5.reuse, R43 ;  /* 0x00000005142b7223 */ /* 0x080fe2000000002b */
[CC--:B------:R-:W-:Y:S01]  /*1550*/  FFMA R32, R21.reuse, R5.reuse, R32 ;  /* 0x0000000515207223 */ /* 0x0c0fe20000000020 */
        /* <DEDUP_REMOVED lines=8> */
[----:B------:R-:W-:Y:S01]  /*15e0*/  FFMA R12, R23, R13, R12 ;  /* 0x0000000d170c7223 */ /* 0x000fe2000000000c */
[----:B----4-:R-:W-:Y:S01]  /*15f0*/  FFMA R37, R16, R34, R37 ;  /* 0x0000002210257223 */ /* 0x010fe20000000025 */
[----:B------:R-:W-:Y:S01]  /*1600*/  FFMA R50, R19, R6, R50 ;  /* 0x0000000613327223 */ /* 0x000fe20000000032 */
[C---:B------:R-:W-:Y:S01]  /*1610*/  FFMA R20, R34.reuse, R17, R39 ;  /* 0x0000001122147223 */ /* 0x040fe20000000027 */
        /* <DEDUP_REMOVED lines=13> */
[C---:B0-----:R-:W-:Y:S01]  /*16f0*/  FFMA R39, R28.reuse, R35, R37 ;  /* 0x000000231c277223 */ /* 0x041fe20000000025 */
        /* <DEDUP_REMOVED lines=15> */
[----:B------:R-:W-:Y:S06]  /*17f0*/  BAR.SYNC.DEFER_BLOCKING 0x0 ;  /* 0x0000000000007b1d */ /* 0x000fec0000010000 */
[----:B------:R-:W-:Y:S05]  /*1800*/  BRA.U UP0, `(.L_x_1) ;  /* 0xfffffff500607547 */ /* 0x000fea000b83ffff */
.L_x_0:
[----:B------:R-:W0:Y:S01]  /*1810*/  S2R R0, SR_TID.X ;  /* 0x0000000000007919 */ /* 0x000e220000002100 */
[----:B------:R-:W1:Y:S01]  /*1820*/  LDC R10, c[0x0][0x3a0] ;  /* 0x0000e800ff0a7b82 */ /* 0x000e620000000800 */
[----:B------:R-:W-:Y:S01]  /*1830*/  UIADD3 UR6, UPT, UPT, UR5, 0x1, URZ ;  /* 0x0000000105067890 */ /* 0x000fe2000fffe0ff */
[----:B------:R-:W3:Y:S01]  /*1840*/  S2R R5, SR_TID.Y ;  /* 0x0000000000057919 */ /* 0x000ee20000002200 */
[----:B------:R-:W-:Y:S02]  /*1850*/  UIADD3 UR7, UPT, UPT, UR5, 0x2, URZ ;  /* 0x0000000205077890 */ /* 0x000fe4000fffe0ff */
[----:B------:R-:W-:-:S03]  /*1860*/  UIADD3 UR8, UPT, UPT, UR5, 0x3, URZ ;  /* 0x0000000305087890 */ /* 0x000fc6000fffe0ff */
[----:B------:R-:W4:Y:S08]  /*1870*/  LDC R12, c[0x0][0x398] ;  /* 0x0000e600ff0c7b82 */ /* 0x000f300000000800 */
[----:B------:R-:W5:Y:S01]  /*1880*/  LDC.64 R2, c[0x0][0x390] ;  /* 0x0000e400ff027b82 */ /* 0x000f620000000a00 */
[C---:B-1----:R-:W-:Y:S02]  /*1890*/  ISETP.LE.AND P6, PT, R10.reuse, UR5, PT ;  /* 0x000000050a007c0c */ /* 0x042fe4000bfc3270 */
[C---:B------:R-:W-:Y:S01]  /*18a0*/  ISETP.LE.AND P3, PT, R10.reuse, UR6, PT ;  /* 0x000000060a007c0c */ /* 0x040fe2000bf63270 */
[----:B------:R-:W-:Y:S01]  /*18b0*/  UIADD3 UR6, UPT, UPT, UR4, 0x1, URZ ;  /* 0x0000000104067890 */ /* 0x000fe2000fffe0ff */
[----:B------:R-:W-:-:S02]  /*18c0*/  ISETP.LE.AND P2, PT, R10, UR7, PT ;  /* 0x000000070a007c0c */ /* 0x000fc4000bf43270 */
[----:B------:R-:W-:Y:S02]  /*18d0*/  ISETP.LE.AND P0, PT, R10, UR8, PT ;  /* 0x000000080a007c0c */ /* 0x000fe4000bf03270 */
[----:B0-----:R-:W-:Y:S02]  /*18e0*/  LEA R0, R0, UR4, 0x2 ;  /* 0x0000000400007c11 */ /* 0x001fe4000f8e10ff */
[C---:B----4-:R-:W-:Y:S02]  /*18f0*/  ISETP.GT.AND P6, PT, R12.reuse, UR4, !P6 ;  /* 0x000000040c007c0c */ /* 0x050fe4000f7c4270 */
[----:B---3--:R-:W-:Y:S02]  /*1900*/  LEA R5, R5, UR5, 0x2 ;  /* 0x0000000505057c11 */ /* 0x008fe4000f8e10ff */
[C---:B------:R-:W-:Y:S02]  /*1910*/  ISETP.LE.OR P5, PT, R12.reuse, UR4, P3 ;  /* 0x000000040c007c0c */ /* 0x040fe40009fa3670 */
[----:B------:R-:W-:Y:S01]  /*1920*/  ISETP.LE.OR P1, PT, R12, UR4, P2 ;  /* 0x000000040c007c0c */ /* 0x000fe20009723670 */
[----:B--2---:R-:W-:Y:S01]  /*1930*/  IMAD R7, R0, R10, R5 ;  /* 0x0000000a00077224 */ /* 0x004fe200078e0205 */
[----:B------:R-:W-:-:S03]  /*1940*/  ISETP.LE.OR P4, PT, R12, UR4, P0 ;  /* 0x000000040c007c0c */ /* 0x000fc60008783670 */
[C---:B-----5:R-:W-:Y:S01]  /*1950*/  IMAD.WIDE R4, R7.reuse, 0x4, R2 ;  /* 0x0000000407047825 */ /* 0x060fe200078e0202 */
[----:B------:R-:W-:-:S04]  /*1960*/  IADD3 R9, PT, PT, R7, R10, RZ ;  /* 0x0000000a07097210 */ /* 0x000fc80007ffe0ff */
[----:B------:R0:W-:Y:S01]  /*1970*/  @P6 STG.E desc[UR10][R4.64], R39 ;  /* 0x0000002704006986 */ /* 0x0001e2000c10190a */
[C---:B------:R-:W-:Y:S01]  /*1980*/  ISETP.LE.OR P6, PT, R12.reuse, UR6, P3 ;  /* 0x000000060c007c0c */ /* 0x040fe20009fc3670 */
[C---:B------:R-:W-:Y:S01]  /*1990*/  IMAD.WIDE R6, R9.reuse, 0x4, R2 ;  /* 0x0000000409067825 */ /* 0x040fe200078e0202 */
[----:B------:R-:W-:Y:S01]  /*19a0*/  IADD3 R11, PT, PT, R9, R10, RZ ;  /* 0x0000000a090b7210 */ /* 0x000fe20007ffe0ff */
[----:B------:R0:W-:Y:S01]  /*19b0*/  @!P5 STG.E desc[UR10][R4.64+0x4], R20 ;  /* 0x000004140400d986 */ /* 0x0001e2000c10190a */
[----:B------:R-:W-:-:S03]  /*19c0*/  ISETP.LE.OR P5, PT, R12, UR6, P2 ;  /* 0x000000060c007c0c */ /* 0x000fc600097a3670 */
[----:B------:R0:W-:Y:S01]  /*19d0*/  @!P1 STG.E desc[UR10][R4.64+0x8], R45 ;  /* 0x0000082d04009986 */ /* 0x0001e2000c10190a */
[----:B------:R-:W-:Y:S01]  /*19e0*/  ISETP.LE.AND P1, PT, R10, UR5, PT ;  /* 0x000000050a007c0c */ /* 0x000fe2000bf23270 */
[----:B------:R-:W-:Y:S01]  /*19f0*/  UIADD3 UR5, UPT, UPT, UR4, 0x2, URZ ;  /* 0x0000000204057890 */ /* 0x000fe2000fffe0ff */
[C---:B------:R-:W-:Y:S01]  /*1a00*/  IMAD.WIDE R8, R11.reuse, 0x4, R2 ;  /* 0x000000040b087825 */ /* 0x040fe200078e0202 */
[----:B------:R0:W-:Y:S01]  /*1a10*/  @!P4 STG.E desc[UR10][R4.64+0xc], R36 ;  /* 0x00000c240400c986 */ /* 0x0001e2000c10190a */
[C---:B------:R-:W-:Y:S01]  /*1a20*/  ISETP.LE.OR P4, PT, R12.reuse, UR6, P1 ;  /* 0x000000060c007c0c */ /* 0x040fe20008f83670 */
[----:B------:R-:W-:Y:S01]  /*1a30*/  UIADD3 UR4, UPT, UPT, UR4, 0x3, URZ ;  /* 0x0000000304047890 */ /* 0x000fe2000fffe0ff */
[----:B------:R-:W-:Y:S01]  /*1a40*/  IADD3 R11, PT, PT, R11, R10, RZ ;  /* 0x0000000a0b0b7210 */ /* 0x000fe20007ffe0ff */
[----:B------:R0:W-:Y:S01]  /*1a50*/  @!P6 STG.E desc[UR10][R6.64+0x4], R23 ;  /* 0x000004170600e986 */ /* 0x0001e2000c10190a */
[----:B------:R-:W-:-:S03]  /*1a60*/  ISETP.LE.OR P6, PT, R12, UR6, P0 ;  /* 0x000000060c007c0c */ /* 0x000fc600087c3670 */
[----:B------:R0:W-:Y:S01]  /*1a70*/  @!P5 STG.E desc[UR10][R6.64+0x8], R37 ;  /* 0x000008250600d986 */ /* 0x0001e2000c10190a */
[C---:B------:R-:W-:Y:S01]  /*1a80*/  ISETP.LE.OR P5, PT, R12.reuse, UR5, P1 ;  /* 0x000000050c007c0c */ /* 0x040fe20008fa3670 */
[----:B------:R-:W-:Y:S01]  /*1a90*/  IMAD.WIDE R2, R11, 0x4, R2 ;  /* 0x000000040b027825 */ /* 0x000fe200078e0202 */
[----:B------:R-:W-:-:S03]  /*1aa0*/  ISETP.LE.OR P1, PT, R12, UR4, P1 ;  /* 0x000000040c007c0c */ /* 0x000fc60008f23670 */
[----:B------:R0:W-:Y:S01]  /*1ab0*/  @!P4 STG.E desc[UR10][R6.64], R21 ;  /* 0x000000150600c986 */ /* 0x0001e2000c10190a */
[C---:B------:R-:W-:Y:S02]  /*1ac0*/  ISETP.LE.OR P4, PT, R12.reuse, UR5, P3 ;  /* 0x000000050c007c0c */ /* 0x040fe40009f83670 */
[C---:B------:R-:W-:Y:S01]  /*1ad0*/  ISETP.LE.OR P3, PT, R12.reuse, UR4, P3 ;  /* 0x000000040c007c0c */ /* 0x040fe20009f63670 */
[----:B------:R0:W-:Y:S01]  /*1ae0*/  @!P6 STG.E desc[UR10][R6.64+0xc], R22 ;  /* 0x00000c160600e986 */ /* 0x0001e2000c10190a */
[C---:B------:R-:W-:Y:S02]  /*1af0*/  ISETP.LE.OR P6, PT, R12.reuse, UR5, P2 ;  /* 0x000000050c007c0c */ /* 0x040fe400097c3670 */
[C---:B------:R-:W-:Y:S01]  /*1b00*/  ISETP.LE.OR P2, PT, R12.reuse, UR4, P2 ;  /* 0x000000040c007c0c */ /* 0x040fe20009743670 */
[----:B------:R0:W-:Y:S01]  /*1b10*/  @!P5 STG.E desc[UR10][R8.64], R47 ;  /* 0x0000002f0800d986 */ /* 0x0001e2000c10190a */
[C---:B------:R-:W-:Y:S02]  /*1b20*/  ISETP.LE.OR P5, PT, R12.reuse, UR5, P0 ;  /* 0x000000050c007c0c */ /* 0x040fe400087a3670 */
[----:B------:R-:W-:-:S03]  /*1b30*/  ISETP.LE.OR P0, PT, R12, UR4, P0 ;  /* 0x000000040c007c0c */ /* 0x000fc60008703670 */
[----:B------:R0:W-:Y:S04]  /*1b40*/  @!P4 STG.E desc[UR10][R8.64+0x4], R49 ;  /* 0x000004310800c986 */ /* 0x0001e8000c10190a */
[----:B------:R0:W-:Y:S04]  /*1b50*/  @!P6 STG.E desc[UR10][R8.64+0x8], R51 ;  /* 0x000008330800e986 */ /* 0x0001e8000c10190a */
[----:B------:R0:W-:Y:S04]  /*1b60*/  @!P5 STG.E desc[UR10][R8.64+0xc], R38 ;  /* 0x00000c260800d986 */ /* 0x0001e8000c10190a */
[----:B------:R0:W-:Y:S04]  /*1b70*/  @!P1 STG.E desc[UR10][R2.64], R53 ;  /* 0x0000003502009986 */ /* 0x0001e8000c10190a */
[----:B------:R0:W-:Y:S04]  /*1b80*/  @!P3 STG.E desc[UR10][R2.64+0x4], R48 ;  /* 0x000004300200b986 */ /* 0x0001e8000c10190a */
[----:B------:R0:W-:Y:S01]  /*1b90*/  @!P2 STG.E desc[UR10][R2.64+0x8], R46 ;  /* 0x0000082e0200a986 */ /* 0x0001e2000c10190a */
[----:B------:R-:W-:Y:S05]  /*1ba0*/  @P0 EXIT ;  /* 0x000000000000094d */ /* 0x000fea0003800000 */
[----:B------:R-:W-:Y:S01]  /*1bb0*/  STG.E desc[UR10][R2.64+0xc], R50 ;  /* 0x00000c3202007986 */ /* 0x000fe2000c10190a */
[----:B------:R-:W-:Y:S05]  /*1bc0*/  EXIT ;  /* 0x000000000000794d */ /* 0x000fea0003800000 */
.L_x_2:
[----:B------:R-:W-:-:S00]  /*1bd0*/  BRA `(.L_x_2) ;  /* 0xfffffffc00fc7947 */ /* 0x000fc0000383ffff */
[----:B------:R-:W-:-:S00]  /*1be0*/  NOP ;  /* 0x0000000000007918 */ /* 0x000fc00000000000 */
        /* <DEDUP_REMOVED lines=9> */
.L_x_3:


//--------------------- .nv.shared._Z15matrixKernel2ndILi128ELi128ELi8ELi4ELi4EEvPfS0_S0_iii --------------------------
	.section	.nv.shared._Z15matrixKernel2ndILi128ELi128ELi8ELi4ELi4EEvPfS0_S0_iii,"aw",@nobits
	.sectionflags	@""
	.align	4
.nv.shared._Z15matrixKernel2ndILi128ELi128ELi8ELi4ELi4EEvPfS0_S0_iii:
	.zero		9216


//--------------------- .nv.shared.reserved.0     --------------------------
	.section	.nv.shared.reserved.0,"aw",@nobits
	.weak		__nv_reservedSMEM_offset_0_alias
	.size		__nv_reservedSMEM_offset_0_alias, 0, 64
	.other		__nv_reservedSMEM_offset_0_alias,@"STO_CUDA_RESERVED_SHARED STV_DEFAULT"
__nv_reservedSMEM_offset_0_alias:
	.zero		0
	.zero		64


//--------------------- .nv.constant0._Z15matrixKernel2ndILi128ELi128ELi8ELi4ELi4EEvPfS0_S0_iii --------------------------
	.section	.nv.constant0._Z15matrixKernel2ndILi128ELi128ELi8ELi4ELi4EEvPfS0_S0_iii,"a",@progbits
	.sectionflags	@""
	.align	4
.nv.constant0._Z15matrixKernel2ndILi128ELi128ELi8ELi4ELi4EEvPfS0_S0_iii:
	.zero		932


//--------------------- SYMBOLS --------------------------

	.type		.nv.reservedSmem.offset0,@object
	.size		.nv.reservedSmem.offset0,0x4
	.type		.nv.reservedSmem.cap,@object
	.size		.nv.reservedSmem.cap,0x4
